//
// Generated by NVIDIA NVVM Compiler
//
// Compiler Build ID: CL-36424714
// Cuda compilation tools, release 13.0, V13.0.88
// Based on NVVM 20.0.0
//

.version 9.0
.target sm_100
.address_size 64

	// .globl	_Z23solve_explicit_parallelPKdPdddidd
.func  (.param .b64 func_retval0) __internal_accurate_pow
(
	.param .b64 __internal_accurate_pow_param_0
)
;

.visible .entry _Z23solve_explicit_parallelPKdPdddidd(
	.param .u64 .ptr .align 1 _Z23solve_explicit_parallelPKdPdddidd_param_0,
	.param .u64 .ptr .align 1 _Z23solve_explicit_parallelPKdPdddidd_param_1,
	.param .f64 _Z23solve_explicit_parallelPKdPdddidd_param_2,
	.param .f64 _Z23solve_explicit_parallelPKdPdddidd_param_3,
	.param .u32 _Z23solve_explicit_parallelPKdPdddidd_param_4,
	.param .f64 _Z23solve_explicit_parallelPKdPdddidd_param_5,
	.param .f64 _Z23solve_explicit_parallelPKdPdddidd_param_6
)
{
	.reg .pred 	%p<43>;
	.reg .b32 	%r<57>;
	.reg .b64 	%rd<12>;
	.reg .b64 	%fd<75>;

	ld.param.u64 	%rd1, [_Z23solve_explicit_parallelPKdPdddidd_param_0];
	ld.param.f64 	%fd28, [_Z23solve_explicit_parallelPKdPdddidd_param_2];
	ld.param.f64 	%fd29, [_Z23solve_explicit_parallelPKdPdddidd_param_3];
	ld.param.u32 	%r7, [_Z23solve_explicit_parallelPKdPdddidd_param_4];
	ld.param.f64 	%fd30, [_Z23solve_explicit_parallelPKdPdddidd_param_5];
	ld.param.f64 	%fd31, [_Z23solve_explicit_parallelPKdPdddidd_param_6];
	mov.u32 	%r8, %ctaid.x;
	mov.u32 	%r9, %ntid.x;
	mov.u32 	%r10, %tid.x;
	mad.lo.s32 	%r1, %r8, %r9, %r10;
	setp.lt.s32 	%p1, %r1, 1;
	setp.ge.s32 	%p2, %r1, %r7;
	or.pred  	%p3, %p1, %p2;
	@%p3 bra 	$L__BB0_23;
	cvta.to.global.u64 	%rd3, %rd1;
	cvt.rn.f64.u32 	%fd32, %r1;
	mul.f64 	%fd1, %fd30, %fd32;
	mul.wide.u32 	%rd4, %r1, 8;
	add.s64 	%rd5, %rd3, %rd4;
	ld.global.f64 	%fd2, [%rd5+8];
	add.s32 	%r11, %r1, -1;
	mul.wide.u32 	%rd6, %r11, 8;
	add.s64 	%rd7, %rd3, %rd6;
	ld.global.f64 	%fd3, [%rd7];
	ld.global.f64 	%fd4, [%rd5];
	{
	.reg .b32 %temp; 
	mov.b64 	{%temp, %r2}, %fd30;
	}
	mov.f64 	%fd33, 0d4000000000000000;
	{
	.reg .b32 %temp; 
	mov.b64 	{%temp, %r12}, %fd33;
	}
	and.b32  	%r4, %r12, 2146435072;
	setp.eq.s32 	%p4, %r4, 1062207488;
	abs.f64 	%fd5, %fd30;
	{ // callseq 0, 0
	.param .b64 param0;
	st.param.f64 	[param0], %fd5;
	.param .b64 retval0;
	call.uni (retval0), 
	__internal_accurate_pow, 
	(
	param0
	);
	ld.param.f64 	%fd34, [retval0];
	} // callseq 0
	setp.lt.s32 	%p5, %r2, 0;
	neg.f64 	%fd36, %fd34;
	selp.f64 	%fd37, %fd36, %fd34, %p4;
	selp.f64 	%fd70, %fd37, %fd34, %p5;
	setp.neu.f64 	%p6, %fd30, 0d0000000000000000;
	@%p6 bra 	$L__BB0_3;
	selp.b32 	%r13, %r2, 0, %p4;
	setp.lt.s32 	%p8, %r12, 0;
	or.b32  	%r14, %r13, 2146435072;
	selp.b32 	%r15, %r14, %r13, %p8;
	mov.b32 	%r16, 0;
	mov.b64 	%fd70, {%r16, %r15};
$L__BB0_3:
	add.f64 	%fd38, %fd30, 0d4000000000000000;
	{
	.reg .b32 %temp; 
	mov.b64 	{%temp, %r17}, %fd38;
	}
	and.b32  	%r18, %r17, 2146435072;
	setp.ne.s32 	%p9, %r18, 2146435072;
	@%p9 bra 	$L__BB0_8;
	setp.num.f64 	%p10, %fd30, %fd30;
	@%p10 bra 	$L__BB0_6;
	mov.f64 	%fd39, 0d4000000000000000;
	add.rn.f64 	%fd70, %fd30, %fd39;
	bra.uni 	$L__BB0_8;
$L__BB0_6:
	setp.neu.f64 	%p11, %fd5, 0d7FF0000000000000;
	@%p11 bra 	$L__BB0_8;
	setp.lt.s32 	%p12, %r2, 0;
	setp.eq.s32 	%p13, %r4, 1062207488;
	setp.lt.s32 	%p14, %r12, 0;
	selp.b32 	%r20, 0, 2146435072, %p14;
	and.b32  	%r21, %r12, 2147483647;
	setp.ne.s32 	%p15, %r21, 1071644672;
	or.b32  	%r22, %r20, -2147483648;
	selp.b32 	%r23, %r22, %r20, %p15;
	selp.b32 	%r24, %r23, %r20, %p13;
	selp.b32 	%r25, %r24, %r20, %p12;
	mov.b32 	%r26, 0;
	mov.b64 	%fd70, {%r26, %r25};
$L__BB0_8:
	setp.eq.s32 	%p16, %r4, 1062207488;
	setp.eq.f64 	%p17, %fd30, 0d3FF0000000000000;
	selp.f64 	%fd40, 0d3FF0000000000000, %fd70, %p17;
	add.f64 	%fd41, %fd4, %fd4;
	sub.f64 	%fd42, %fd2, %fd41;
	add.f64 	%fd43, %fd3, %fd42;
	div.rn.f64 	%fd12, %fd43, %fd40;
	{
	.reg .b32 %temp; 
	mov.b64 	{%temp, %r5}, %fd28;
	}
	abs.f64 	%fd13, %fd28;
	{ // callseq 1, 0
	.param .b64 param0;
	st.param.f64 	[param0], %fd13;
	.param .b64 retval0;
	call.uni (retval0), 
	__internal_accurate_pow, 
	(
	param0
	);
	ld.param.f64 	%fd44, [retval0];
	} // callseq 1
	setp.lt.s32 	%p18, %r5, 0;
	neg.f64 	%fd46, %fd44;
	selp.f64 	%fd47, %fd46, %fd44, %p16;
	selp.f64 	%fd72, %fd47, %fd44, %p18;
	setp.neu.f64 	%p19, %fd28, 0d0000000000000000;
	@%p19 bra 	$L__BB0_10;
	selp.b32 	%r28, %r5, 0, %p16;
	setp.lt.s32 	%p21, %r12, 0;
	or.b32  	%r29, %r28, 2146435072;
	selp.b32 	%r30, %r29, %r28, %p21;
	mov.b32 	%r31, 0;
	mov.b64 	%fd72, {%r31, %r30};
$L__BB0_10:
	add.f64 	%fd48, %fd28, 0d4000000000000000;
	{
	.reg .b32 %temp; 
	mov.b64 	{%temp, %r32}, %fd48;
	}
	and.b32  	%r33, %r32, 2146435072;
	setp.ne.s32 	%p22, %r33, 2146435072;
	@%p22 bra 	$L__BB0_15;
	setp.num.f64 	%p23, %fd28, %fd28;
	@%p23 bra 	$L__BB0_13;
	mov.f64 	%fd49, 0d4000000000000000;
	add.rn.f64 	%fd72, %fd28, %fd49;
	bra.uni 	$L__BB0_15;
$L__BB0_13:
	setp.neu.f64 	%p24, %fd13, 0d7FF0000000000000;
	@%p24 bra 	$L__BB0_15;
	setp.lt.s32 	%p27, %r12, 0;
	selp.b32 	%r35, 0, 2146435072, %p27;
	and.b32  	%r36, %r12, 2147483647;
	setp.ne.s32 	%p28, %r36, 1071644672;
	or.b32  	%r37, %r35, -2147483648;
	selp.b32 	%r38, %r37, %r35, %p28;
	selp.b32 	%r39, %r38, %r35, %p16;
	selp.b32 	%r40, %r39, %r35, %p18;
	mov.b32 	%r41, 0;
	mov.b64 	%fd72, {%r41, %r40};
$L__BB0_15:
	setp.eq.s32 	%p29, %r4, 1062207488;
	setp.eq.f64 	%p30, %fd28, 0d3FF0000000000000;
	mul.f64 	%fd50, %fd72, 0dBFE0000000000000;
	selp.f64 	%fd20, 0dBFE0000000000000, %fd50, %p30;
	{
	.reg .b32 %temp; 
	mov.b64 	{%temp, %r6}, %fd1;
	}
	abs.f64 	%fd21, %fd1;
	{ // callseq 2, 0
	.param .b64 param0;
	st.param.f64 	[param0], %fd21;
	.param .b64 retval0;
	call.uni (retval0), 
	__internal_accurate_pow, 
	(
	param0
	);
	ld.param.f64 	%fd51, [retval0];
	} // callseq 2
	setp.lt.s32 	%p31, %r6, 0;
	neg.f64 	%fd53, %fd51;
	selp.f64 	%fd54, %fd53, %fd51, %p29;
	selp.f64 	%fd74, %fd54, %fd51, %p31;
	setp.neu.f64 	%p32, %fd1, 0d0000000000000000;
	@%p32 bra 	$L__BB0_17;
	selp.b32 	%r43, %r6, 0, %p29;
	setp.lt.s32 	%p34, %r12, 0;
	or.b32  	%r44, %r43, 2146435072;
	selp.b32 	%r45, %r44, %r43, %p34;
	mov.b32 	%r46, 0;
	mov.b64 	%fd74, {%r46, %r45};
$L__BB0_17:
	add.f64 	%fd55, %fd1, 0d4000000000000000;
	{
	.reg .b32 %temp; 
	mov.b64 	{%temp, %r47}, %fd55;
	}
	and.b32  	%r48, %r47, 2146435072;
	setp.ne.s32 	%p35, %r48, 2146435072;
	@%p35 bra 	$L__BB0_22;
	setp.num.f64 	%p36, %fd1, %fd1;
	@%p36 bra 	$L__BB0_20;
	mov.f64 	%fd56, 0d4000000000000000;
	add.rn.f64 	%fd74, %fd1, %fd56;
	bra.uni 	$L__BB0_22;
$L__BB0_20:
	setp.neu.f64 	%p37, %fd21, 0d7FF0000000000000;
	@%p37 bra 	$L__BB0_22;
	setp.lt.s32 	%p38, %r6, 0;
	setp.eq.s32 	%p39, %r4, 1062207488;
	setp.lt.s32 	%p40, %r12, 0;
	selp.b32 	%r50, 0, 2146435072, %p40;
	and.b32  	%r51, %r12, 2147483647;
	setp.ne.s32 	%p41, %r51, 1071644672;
	or.b32  	%r52, %r50, -2147483648;
	selp.b32 	%r53, %r52, %r50, %p41;
	selp.b32 	%r54, %r53, %r50, %p39;
	selp.b32 	%r55, %r54, %r50, %p38;
	mov.b32 	%r56, 0;
	mov.b64 	%fd74, {%r56, %r55};
$L__BB0_22:
	ld.param.u64 	%rd11, [_Z23solve_explicit_parallelPKdPdddidd_param_1];
	setp.eq.f64 	%p42, %fd1, 0d3FF0000000000000;
	selp.f64 	%fd57, 0d3FF0000000000000, %fd74, %p42;
	mul.f64 	%fd58, %fd20, %fd57;
	mul.f64 	%fd59, %fd12, %fd58;
	mul.f64 	%fd60, %fd29, %fd1;
	add.f64 	%fd61, %fd30, %fd30;
	sub.f64 	%fd62, %fd2, %fd3;
	div.rn.f64 	%fd63, %fd62, %fd61;
	mul.f64 	%fd64, %fd60, %fd63;
	sub.f64 	%fd65, %fd59, %fd64;
	fma.rn.f64 	%fd66, %fd29, %fd4, %fd65;
	mul.f64 	%fd67, %fd31, %fd66;
	sub.f64 	%fd68, %fd4, %fd67;
	cvta.to.global.u64 	%rd8, %rd11;
	add.s64 	%rd10, %rd8, %rd4;
	st.global.f64 	[%rd10], %fd68;
$L__BB0_23:
	ret;

}
.func  (.param .b64 func_retval0) __internal_accurate_pow(
	.param .b64 __internal_accurate_pow_param_0
)
{
	.reg .pred 	%p<8>;
	.reg .b32 	%r<49>;
	.reg .b32 	%f<3>;
	.reg .b64 	%fd<109>;

	ld.param.f64 	%fd10, [__internal_accurate_pow_param_0];
	{
	.reg .b32 %temp; 
	mov.b64 	{%temp, %r46}, %fd10;
	}
	{
	.reg .b32 %temp; 
	mov.b64 	{%r45, %temp}, %fd10;
	}
	shr.u32 	%r47, %r46, 20;
	setp.gt.u32 	%p1, %r46, 1048575;
	@%p1 bra 	$L__BB1_2;
	mul.f64 	%fd11, %fd10, 0d4350000000000000;
	{
	.reg .b32 %temp; 
	mov.b64 	{%temp, %r46}, %fd11;
	}
	{
	.reg .b32 %temp; 
	mov.b64 	{%r45, %temp}, %fd11;
	}
	shr.u32 	%r16, %r46, 20;
	add.s32 	%r47, %r16, -54;
$L__BB1_2:
	add.s32 	%r48, %r47, -1023;
	and.b32  	%r17, %r46, -2146435073;
	or.b32  	%r18, %r17, 1072693248;
	mov.b64 	%fd107, {%r45, %r18};
	setp.lt.u32 	%p2, %r18, 1073127583;
	@%p2 bra 	$L__BB1_4;
	{
	.reg .b32 %temp; 
	mov.b64 	{%r19, %temp}, %fd107;
	}
	{
	.reg .b32 %temp; 
	mov.b64 	{%temp, %r20}, %fd107;
	}
	add.s32 	%r21, %r20, -1048576;
	mov.b64 	%fd107, {%r19, %r21};
	add.s32 	%r48, %r47, -1022;
$L__BB1_4:
	add.f64 	%fd12, %fd107, 0dBFF0000000000000;
	add.f64 	%fd13, %fd107, 0d3FF0000000000000;
	rcp.approx.ftz.f64 	%fd14, %fd13;
	neg.f64 	%fd15, %fd13;
	fma.rn.f64 	%fd16, %fd15, %fd14, 0d3FF0000000000000;
	fma.rn.f64 	%fd17, %fd16, %fd16, %fd16;
	fma.rn.f64 	%fd18, %fd17, %fd14, %fd14;
	mul.f64 	%fd19, %fd12, %fd18;
	fma.rn.f64 	%fd20, %fd12, %fd18, %fd19;
	mul.f64 	%fd21, %fd20, %fd20;
	fma.rn.f64 	%fd22, %fd21, 0d3EB0F5FF7D2CAFE2, 0d3ED0F5D241AD3B5A;
	fma.rn.f64 	%fd23, %fd22, %fd21, 0d3EF3B20A75488A3F;
	fma.rn.f64 	%fd24, %fd23, %fd21, 0d3F1745CDE4FAECD5;
	fma.rn.f64 	%fd25, %fd24, %fd21, 0d3F3C71C7258A578B;
	fma.rn.f64 	%fd26, %fd25, %fd21, 0d3F6249249242B910;
	fma.rn.f64 	%fd27, %fd26, %fd21, 0d3F89999999999DFB;
	sub.f64 	%fd28, %fd12, %fd20;
	add.f64 	%fd29, %fd28, %fd28;
	neg.f64 	%fd30, %fd20;
	fma.rn.f64 	%fd31, %fd30, %fd12, %fd29;
	mul.f64 	%fd32, %fd18, %fd31;
	fma.rn.f64 	%fd33, %fd21, %fd27, 0d3FB5555555555555;
	mov.f64 	%fd34, 0d3FB5555555555555;
	sub.f64 	%fd35, %fd34, %fd33;
	fma.rn.f64 	%fd36, %fd21, %fd27, %fd35;
	add.f64 	%fd37, %fd36, 0dBC46A4CB00B9E7B0;
	add.f64 	%fd38, %fd33, %fd37;
	sub.f64 	%fd39, %fd33, %fd38;
	add.f64 	%fd40, %fd37, %fd39;
	mul.rn.f64 	%fd41, %fd20, %fd20;
	neg.f64 	%fd42, %fd41;
	fma.rn.f64 	%fd43, %fd20, %fd20, %fd42;
	{
	.reg .b32 %temp; 
	mov.b64 	{%r22, %temp}, %fd32;
	}
	{
	.reg .b32 %temp; 
	mov.b64 	{%temp, %r23}, %fd32;
	}
	add.s32 	%r24, %r23, 1048576;
	mov.b64 	%fd44, {%r22, %r24};
	fma.rn.f64 	%fd45, %fd20, %fd44, %fd43;
	mul.rn.f64 	%fd46, %fd41, %fd20;
	neg.f64 	%fd47, %fd46;
	fma.rn.f64 	%fd48, %fd41, %fd20, %fd47;
	fma.rn.f64 	%fd49, %fd41, %fd32, %fd48;
	fma.rn.f64 	%fd50, %fd45, %fd20, %fd49;
	mul.rn.f64 	%fd51, %fd38, %fd46;
	neg.f64 	%fd52, %fd51;
	fma.rn.f64 	%fd53, %fd38, %fd46, %fd52;
	fma.rn.f64 	%fd54, %fd38, %fd50, %fd53;
	fma.rn.f64 	%fd55, %fd40, %fd46, %fd54;
	add.f64 	%fd56, %fd51, %fd55;
	sub.f64 	%fd57, %fd51, %fd56;
	add.f64 	%fd58, %fd55, %fd57;
	add.f64 	%fd59, %fd20, %fd56;
	sub.f64 	%fd60, %fd20, %fd59;
	add.f64 	%fd61, %fd56, %fd60;
	add.f64 	%fd62, %fd58, %fd61;
	add.f64 	%fd63, %fd32, %fd62;
	add.f64 	%fd64, %fd59, %fd63;
	sub.f64 	%fd65, %fd59, %fd64;
	add.f64 	%fd66, %fd63, %fd65;
	xor.b32  	%r25, %r48, -2147483648;
	mov.b32 	%r26, 1127219200;
	mov.b64 	%fd67, {%r25, %r26};
	mov.b32 	%r27, -2147483648;
	mov.b64 	%fd68, {%r27, %r26};
	sub.f64 	%fd69, %fd67, %fd68;
	fma.rn.f64 	%fd70, %fd69, 0d3FE62E42FEFA39EF, %fd64;
	fma.rn.f64 	%fd71, %fd69, 0dBFE62E42FEFA39EF, %fd70;
	sub.f64 	%fd72, %fd71, %fd64;
	sub.f64 	%fd73, %fd66, %fd72;
	fma.rn.f64 	%fd74, %fd69, 0d3C7ABC9E3B39803F, %fd73;
	add.f64 	%fd75, %fd70, %fd74;
	sub.f64 	%fd76, %fd70, %fd75;
	add.f64 	%fd77, %fd74, %fd76;
	mov.f64 	%fd78, 0d4000000000000000;
	{
	.reg .b32 %temp; 
	mov.b64 	{%temp, %r28}, %fd78;
	}
	{
	.reg .b32 %temp; 
	mov.b64 	{%r29, %temp}, %fd78;
	}
	shl.b32 	%r30, %r28, 1;
	setp.gt.u32 	%p3, %r30, -33554433;
	and.b32  	%r31, %r28, -15728641;
	selp.b32 	%r32, %r31, %r28, %p3;
	mov.b64 	%fd79, {%r29, %r32};
	mul.rn.f64 	%fd80, %fd75, %fd79;
	neg.f64 	%fd81, %fd80;
	fma.rn.f64 	%fd82, %fd75, %fd79, %fd81;
	fma.rn.f64 	%fd83, %fd77, %fd79, %fd82;
	add.f64 	%fd4, %fd80, %fd83;
	sub.f64 	%fd84, %fd80, %fd4;
	add.f64 	%fd5, %fd83, %fd84;
	fma.rn.f64 	%fd85, %fd4, 0d3FF71547652B82FE, 0d4338000000000000;
	{
	.reg .b32 %temp; 
	mov.b64 	{%r13, %temp}, %fd85;
	}
	mov.f64 	%fd86, 0dC338000000000000;
	add.rn.f64 	%fd87, %fd85, %fd86;
	fma.rn.f64 	%fd88, %fd87, 0dBFE62E42FEFA39EF, %fd4;
	fma.rn.f64 	%fd89, %fd87, 0dBC7ABC9E3B39803F, %fd88;
	fma.rn.f64 	%fd90, %fd89, 0d3E5ADE1569CE2BDF, 0d3E928AF3FCA213EA;
	fma.rn.f64 	%fd91, %fd90, %fd89, 0d3EC71DEE62401315;
	fma.rn.f64 	%fd92, %fd91, %fd89, 0d3EFA01997C89EB71;
	fma.rn.f64 	%fd93, %fd92, %fd89, 0d3F2A01A014761F65;
	fma.rn.f64 	%fd94, %fd93, %fd89, 0d3F56C16C1852B7AF;
	fma.rn.f64 	%fd95, %fd94, %fd89, 0d3F81111111122322;
	fma.rn.f64 	%fd96, %fd95, %fd89, 0d3FA55555555502A1;
	fma.rn.f64 	%fd97, %fd96, %fd89, 0d3FC5555555555511;
	fma.rn.f64 	%fd98, %fd97, %fd89, 0d3FE000000000000B;
	fma.rn.f64 	%fd99, %fd98, %fd89, 0d3FF0000000000000;
	fma.rn.f64 	%fd100, %fd99, %fd89, 0d3FF0000000000000;
	{
	.reg .b32 %temp; 
	mov.b64 	{%r14, %temp}, %fd100;
	}
	{
	.reg .b32 %temp; 
	mov.b64 	{%temp, %r15}, %fd100;
	}
	shl.b32 	%r33, %r13, 20;
	add.s32 	%r34, %r33, %r15;
	mov.b64 	%fd108, {%r14, %r34};
	{
	.reg .b32 %temp; 
	mov.b64 	{%temp, %r35}, %fd4;
	}
	mov.b32 	%f2, %r35;
	abs.f32 	%f1, %f2;
	setp.lt.f32 	%p4, %f1, 0f4086232B;
	@%p4 bra 	$L__BB1_7;
	setp.lt.f64 	%p5, %fd4, 0d0000000000000000;
	add.f64 	%fd101, %fd4, 0d7FF0000000000000;
	selp.f64 	%fd108, 0d0000000000000000, %fd101, %p5;
	setp.geu.f32 	%p6, %f1, 0f40874800;
	@%p6 bra 	$L__BB1_7;
	shr.u32 	%r36, %r13, 31;
	add.s32 	%r37, %r13, %r36;
	shr.s32 	%r38, %r37, 1;
	shl.b32 	%r39, %r38, 20;
	add.s32 	%r40, %r15, %r39;
	mov.b64 	%fd102, {%r14, %r40};
	sub.s32 	%r41, %r13, %r38;
	shl.b32 	%r42, %r41, 20;
	add.s32 	%r43, %r42, 1072693248;
	mov.b32 	%r44, 0;
	mov.b64 	%fd103, {%r44, %r43};
	mul.f64 	%fd108, %fd103, %fd102;
$L__BB1_7:
	abs.f64 	%fd104, %fd108;
	setp.eq.f64 	%p7, %fd104, 0d7FF0000000000000;
	fma.rn.f64 	%fd105, %fd108, %fd5, %fd108;
	selp.f64 	%fd106, %fd108, %fd105, %p7;
	st.param.f64 	[func_retval0], %fd106;
	ret;

}


// ===== COMPILED SASS (sm_100) =====

	.target	sm_100

	.elftype	@"ET_EXEC"


//--------------------- .note.nv.tkinfo           --------------------------
	.section	.note.nv.tkinfo,"",@"SHT_NOTE"
	.sectionflags	@"SHF_NOTE_NV_TKINFO"
	.tkinfo
        /*0018*/ 	.word	0x00000002
        /*0030*/ 	.string	""
        /*0030*/ 	.string	"ptxas"
        /*0030*/ 	.string	"Cuda compilation tools, release 13.0, V13.0.88"
        /*0030*/ 	.string	"Build cuda_13.0.r13.0/compiler.36424714_0"
        /*0030*/ 	.string	"-arch sm_100 -m 64 "



//--------------------- .note.nv.cuinfo           --------------------------
	.section	.note.nv.cuinfo,"",@"SHT_NOTE"
	.sectionflags	@"SHF_NOTE_NV_CUINFO"
        /*0018*/ 	.short	0x0002
        /*001a*/ 	.short	0x0064
        /*001c*/ 	.short	0x0082
	.zero		2


//--------------------- .nv.info                  --------------------------
	.section	.nv.info,"",@"SHT_CUDA_INFO"
	.align	4


	//----- nvinfo : EIATTR_REGCOUNT
	.align		4
        /*0000*/ 	.byte	0x04, 0x2f
        /*0002*/ 	.short	(.L_1 - .L_0)
	.align		4
.L_0:
        /*0004*/ 	.word	index@(_Z23solve_explicit_parallelPKdPdddidd)
        /*0008*/ 	.word	0x00000026


	//----- nvinfo : EIATTR_FRAME_SIZE
	.align		4
.L_1:
        /*000c*/ 	.byte	0x04, 0x11
        /*000e*/ 	.short	(.L_3 - .L_2)
	.align		4
.L_2:
        /*0010*/ 	.word	index@($_Z23solve_explicit_parallelPKdPdddidd$__internal_accurate_pow)
        /*0014*/ 	.word	0x00000000


	//----- nvinfo : EIATTR_FRAME_SIZE
	.align		4
.L_3:
        /*0018*/ 	.byte	0x04, 0x11
        /*001a*/ 	.short	(.L_5 - .L_4)
	.align		4
.L_4:
        /*001c*/ 	.word	index@($__internal_0_$__cuda_sm20_div_rn_f64_full)
        /*0020*/ 	.word	0x00000000


	//----- nvinfo : EIATTR_FRAME_SIZE
	.align		4
.L_5:
        /*0024*/ 	.byte	0x04, 0x11
        /*0026*/ 	.short	(.L_7 - .L_6)
	.align		4
.L_6:
        /*0028*/ 	.word	index@(_Z23solve_explicit_parallelPKdPdddidd)
        /*002c*/ 	.word	0x00000000


	//----- nvinfo : EIATTR_MIN_STACK_SIZE
	.align		4
.L_7:
        /*0030*/ 	.byte	0x04, 0x12
        /*0032*/ 	.short	(.L_9 - .L_8)
	.align		4
.L_8:
        /*0034*/ 	.word	index@(_Z23solve_explicit_parallelPKdPdddidd)
        /*0038*/ 	.word	0x00000000
.L_9:


//--------------------- .nv.compat                --------------------------
	.section	.nv.compat,"",@"SHT_CUDA_COMPAT_INFO"
	.align	4
        /*0000*/ 	.byte	0x02, 0x09, 0x00, 0x00, 0x02, 0x02, 0x01, 0x00, 0x02, 0x05, 0x05, 0x00, 0x03, 0x07, 0x01, 0x01
        /*0010*/ 	.byte	0x02, 0x03, 0x00, 0x00, 0x02, 0x06, 0x01, 0x00, 0x04, 0x0b, 0x08, 0x00, 0x01, 0x00, 0x00, 0x00
        /*0020*/ 	.byte	0x00, 0x00, 0x00, 0x00


//--------------------- .nv.info._Z23solve_explicit_parallelPKdPdddidd --------------------------
	.section	.nv.info._Z23solve_explicit_parallelPKdPdddidd,"",@"SHT_CUDA_INFO"
	.sectionflags	@""
	.align	4


	//----- nvinfo : EIATTR_CUDA_API_VERSION
	.align		4
        /*0000*/ 	.byte	0x04, 0x37
        /*0002*/ 	.short	(.L_11 - .L_10)
.L_10:
        /*0004*/ 	.word	0x00000082


	//----- nvinfo : EIATTR_KPARAM_INFO
	.align		4
.L_11:
        /*0008*/ 	.byte	0x04, 0x17
        /*000a*/ 	.short	(.L_13 - .L_12)
.L_12:
        /*000c*/ 	.word	0x00000000
        /*0010*/ 	.short	0x0006
        /*0012*/ 	.short	0x0030
        /*0014*/ 	.byte	0x00, 0xf0, 0x21, 0x00


	//----- nvinfo : EIATTR_KPARAM_INFO
	.align		4
.L_13:
        /*0018*/ 	.byte	0x04, 0x17
        /*001a*/ 	.short	(.L_15 - .L_14)
.L_14:
        /*001c*/ 	.word	0x00000000
        /*0020*/ 	.short	0x0005
        /*0022*/ 	.short	0x0028
        /*0024*/ 	.byte	0x00, 0xf0, 0x21, 0x00


	//----- nvinfo : EIATTR_KPARAM_INFO
	.align		4
.L_15:
        /*0028*/ 	.byte	0x04, 0x17
        /*002a*/ 	.short	(.L_17 - .L_16)
.L_16:
        /*002c*/ 	.word	0x00000000
        /*0030*/ 	.short	0x0004
        /*0032*/ 	.short	0x0020
        /*0034*/ 	.byte	0x00, 0xf0, 0x11, 0x00


	//----- nvinfo : EIATTR_KPARAM_INFO
	.align		4
.L_17:
        /*0038*/ 	.byte	0x04, 0x17
        /*003a*/ 	.short	(.L_19 - .L_18)
.L_18:
        /*003c*/ 	.word	0x00000000
        /*0040*/ 	.short	0x0003
        /*0042*/ 	.short	0x0018
        /*0044*/ 	.byte	0x00, 0xf0, 0x21, 0x00


	//----- nvinfo : EIATTR_KPARAM_INFO
	.align		4
.L_19:
        /*0048*/ 	.byte	0x04, 0x17
        /*004a*/ 	.short	(.L_21 - .L_20)
.L_20:
        /*004c*/ 	.word	0x00000000
        /*0050*/ 	.short	0x0002
        /*0052*/ 	.short	0x0010
        /*0054*/ 	.byte	0x00, 0xf0, 0x21, 0x00


	//----- nvinfo : EIATTR_KPARAM_INFO
	.align		4
.L_21:
        /*0058*/ 	.byte	0x04, 0x17
        /*005a*/ 	.short	(.L_23 - .L_22)
.L_22:
        /*005c*/ 	.word	0x00000000
        /*0060*/ 	.short	0x0001
        /*0062*/ 	.short	0x0008
        /*0064*/ 	.byte	0x00, 0xf5, 0x21, 0x00


	//----- nvinfo : EIATTR_KPARAM_INFO
	.align		4
.L_23:
        /*0068*/ 	.byte	0x04, 0x17
        /*006a*/ 	.short	(.L_25 - .L_24)
.L_24:
        /*006c*/ 	.word	0x00000000
        /*0070*/ 	.short	0x0000
        /*0072*/ 	.short	0x0000
        /*0074*/ 	.byte	0x00, 0xf5, 0x21, 0x00


	//----- nvinfo : EIATTR_SPARSE_MMA_MASK
	.align		4
.L_25:
        /*0078*/ 	.byte	0x03, 0x50
        /*007a*/ 	.short	0x0000


	//----- nvinfo : EIATTR_MAXREG_COUNT
	.align		4
        /*007c*/ 	.byte	0x03, 0x1b
        /*007e*/ 	.short	0x00ff


	//----- nvinfo : EIATTR_MERCURY_ISA_VERSION
	.align		4
        /*0080*/ 	.byte	0x03, 0x5f
        /*0082*/ 	.short	0x0101


	//----- nvinfo : EIATTR_VRC_CTA_INIT_COUNT
	.align		4
        /*0084*/ 	.byte	0x02, 0x4a
	.zero		1
	.zero		1


	//----- nvinfo : EIATTR_EXIT_INSTR_OFFSETS
	.align		4
        /*0088*/ 	.byte	0x04, 0x1c
        /*008a*/ 	.short	(.L_27 - .L_26)


	//   ....[0]....
.L_26:
        /*008c*/ 	.word	0x00000080


	//   ....[1]....
        /*0090*/ 	.word	0x000009d0


	//----- nvinfo : EIATTR_CRS_STACK_SIZE
	.align		4
.L_27:
        /*0094*/ 	.byte	0x04, 0x1e
        /*0096*/ 	.short	(.L_29 - .L_28)
.L_28:
        /*0098*/ 	.word	0x00000000


	//----- nvinfo : EIATTR_CBANK_PARAM_SIZE
	.align		4
.L_29:
        /*009c*/ 	.byte	0x03, 0x19
        /*009e*/ 	.short	0x0038


	//----- nvinfo : EIATTR_PARAM_CBANK
	.align		4
        /*00a0*/ 	.byte	0x04, 0x0a
        /*00a2*/ 	.short	(.L_31 - .L_30)
	.align		4
.L_30:
        /*00a4*/ 	.word	index@(.nv.constant0._Z23solve_explicit_parallelPKdPdddidd)
        /*00a8*/ 	.short	0x0380
        /*00aa*/ 	.short	0x0038


	//----- nvinfo : EIATTR_SW_WAR
	.align		4
.L_31:
        /*00ac*/ 	.byte	0x04, 0x36
        /*00ae*/ 	.short	(.L_33 - .L_32)
.L_32:
        /*00b0*/ 	.word	0x00000008
.L_33:


//--------------------- .nv.callgraph             --------------------------
	.section	.nv.callgraph,"",@"SHT_CUDA_CALLGRAPH"
	.align	4
	.sectionentsize	8
	.align		4
        /*0000*/ 	.word	0x00000000
	.align		4
        /*0004*/ 	.word	0xffffffff
	.align		4
        /*0008*/ 	.word	0x00000000
	.align		4
        /*000c*/ 	.word	0xfffffffe
	.align		4
        /*0010*/ 	.word	0x00000000
	.align		4
        /*0014*/ 	.word	0xfffffffd
	.align		4
        /*0018*/ 	.word	0x00000000
	.align		4
        /*001c*/ 	.word	0xfffffffc


//--------------------- .text._Z23solve_explicit_parallelPKdPdddidd --------------------------
	.section	.text._Z23solve_explicit_parallelPKdPdddidd,"ax",@progbits
	.align	128
        .global         _Z23solve_explicit_parallelPKdPdddidd
        .type           _Z23solve_explicit_parallelPKdPdddidd,@function
        .size           _Z23solve_explicit_parallelPKdPdddidd,(.L_x_19 - _Z23solve_explicit_parallelPKdPdddidd)
        .other          _Z23solve_explicit_parallelPKdPdddidd,@"STO_CUDA_ENTRY STV_DEFAULT"
_Z23solve_explicit_parallelPKdPdddidd:
.text._Z23solve_explicit_parallelPKdPdddidd:
[----:B------:R-:W-:Y:S01]  /*0000*/  LDC R1, c[0x0][0x37c] ;  /* 0x0000df00ff017b82 */ /* 0x000fe20000000800 */
[----:B------:R-:W0:Y:S07]  /*0010*/  S2R R3, SR_TID.X ;  /* 0x0000000000037919 */ /* 0x000e2e0000002100 */
[----:B------:R-:W0:Y:S01]  /*0020*/  S2UR UR4, SR_CTAID.X ;  /* 0x00000000000479c3 */ /* 0x000e220000002500 */
[----:B------:R-:W1:Y:S07]  /*0030*/  LDCU UR5, c[0x0][0x3a0] ;  /* 0x00007400ff0577ac */ /* 0x000e6e0008000800 */
[----:B------:R-:W0:Y:S02]  /*0040*/  LDC R34, c[0x0][0x360] ;  /* 0x0000d800ff227b82 */ /* 0x000e240000000800 */
[----:B0-----:R-:W-:-:S05]  /*0050*/  IMAD R34, R34, UR4, R3 ;  /* 0x0000000422227c24 */ /* 0x001fca000f8e0203 */
[----:B-1----:R-:W-:-:S04]  /*0060*/  ISETP.GE.AND P0, PT, R34, UR5, PT ;  /* 0x0000000522007c0c */ /* 0x002fc8000bf06270 */
[----:B------:R-:W-:-:S13]  /*0070*/  ISETP.LT.OR P0, PT, R34, 0x1, P0 ;  /* 0x000000012200780c */ /* 0x000fda0000701670 */
[----:B------:R-:W-:Y:S05]  /*0080*/  @P0 EXIT ;  /* 0x000000000000094d */ /* 0x000fea0003800000 */
[----:B------:R-:W0:Y:S01]  /*0090*/  LDC.64 R2, c[0x0][0x380] ;  /* 0x0000e000ff027b82 */ /* 0x000e220000000a00 */
[----:B------:R-:W1:Y:S01]  /*00a0*/  LDCU.64 UR4, c[0x0][0x358] ;  /* 0x00006b00ff0477ac */ /* 0x000e620008000a00 */
[----:B------:R-:W-:Y:S01]  /*00b0*/  VIADD R11, R34, 0xffffffff ;  /* 0xffffffff220b7836 */ /* 0x000fe20000000000 */
[----:B------:R-:W2:Y:S03]  /*00c0*/  LDCU.64 UR6, c[0x0][0x3a8] ;  /* 0x00007500ff0677ac */ /* 0x000ea60008000a00 */
[----:B0-----:R-:W-:-:S04]  /*00d0*/  IMAD.WIDE.U32 R10, R11, 0x8, R2 ;  /* 0x000000080b0a7825 */ /* 0x001fc800078e0002 */
[----:B------:R-:W-:Y:S02]  /*00e0*/  IMAD.WIDE.U32 R2, R34, 0x8, R2 ;  /* 0x0000000822027825 */ /* 0x000fe400078e0002 */
[----:B-1----:R-:W5:Y:S04]  /*00f0*/  LDG.E.64 R10, desc[UR4][R10.64] ;  /* 0x000000040a0a7981 */ /* 0x002f68000c1e1b00 */
[----:B------:R0:W5:Y:S04]  /*0100*/  LDG.E.64 R8, desc[UR4][R2.64+0x8] ;  /* 0x0000080402087981 */ /* 0x000168000c1e1b00 */
[----:B------:R0:W5:Y:S01]  /*0110*/  LDG.E.64 R6, desc[UR4][R2.64] ;  /* 0x0000000402067981 */ /* 0x000162000c1e1b00 */
[----:B------:R-:W1:Y:S01]  /*0120*/  I2F.F64.U32 R4, R34 ;  /* 0x0000002200047312 */ /* 0x000e620000201800 */
[----:B--2---:R-:W-:Y:S01]  /*0130*/  DADD R12, -RZ, |UR6| ;  /* 0x40000006ff0c7e29 */ /* 0x004fe20008000100 */
[----:B------:R-:W-:Y:S01]  /*0140*/  BSSY.RECONVERGENT B0, `(.L_x_0) ;  /* 0x0000006000007945 */ /* 0x000fe20003800200 */
[----:B------:R-:W-:-:S08]  /*0150*/  MOV R0, 0x1a0 ;  /* 0x000001a000007802 */ /* 0x000fd00000000f00 */
[----:B------:R-:W-:Y:S02]  /*0160*/  IMAD.MOV.U32 R20, RZ, RZ, R12 ;  /* 0x000000ffff147224 */ /* 0x000fe400078e000c */
[----:B------:R-:W-:Y:S01]  /*0170*/  IMAD.MOV.U32 R35, RZ, RZ, R13 ;  /* 0x000000ffff237224 */ /* 0x000fe200078e000d */
[----:B01----:R-:W-:-:S11]  /*0180*/  DMUL R4, R4, UR6 ;  /* 0x0000000604047c28 */ /* 0x003fd60008000000 */
[----:B-----5:R-:W-:Y:S05]  /*0190*/  CALL.REL.NOINC `($_Z23solve_explicit_parallelPKdPdddidd$__internal_accurate_pow) ;  /* 0x0000000c00847944 */ /* 0x020fea0003c00000 */
[----:B------:R-:W-:Y:S05]  /*01a0*/  BSYNC.RECONVERGENT B0 ;  /* 0x0000000000007941 */ /* 0x000fea0003800200 */
.L_x_0:
[----:B------:R-:W0:Y:S02]  /*01b0*/  LDC.64 R12, c[0x0][0x3a8] ;  /* 0x0000ea00ff0c7b82 */ /* 0x000e240000000a00 */
[C---:B0-----:R-:W-:Y:S02]  /*01c0*/  DADD R2, R12.reuse, 2 ;  /* 0x400000000c027429 */ /* 0x041fe40000000000 */
[C---:B------:R-:W-:Y:S02]  /*01d0*/  DSETP.NEU.AND P1, PT, R12.reuse, RZ, PT ;  /* 0x000000ff0c00722a */ /* 0x040fe40003f2d000 */
[----:B------:R-:W-:-:S06]  /*01e0*/  DSETP.NEU.AND P0, PT, R12, 1, PT ;  /* 0x3ff000000c00742a */ /* 0x000fcc0003f0d000 */
[----:B------:R-:W-:-:S04]  /*01f0*/  LOP3.LUT R2, R3, 0x7ff00000, RZ, 0xc0, !PT ;  /* 0x7ff0000003027812 */ /* 0x000fc800078ec0ff */
[----:B------:R-:W-:Y:S02]  /*0200*/  ISETP.NE.AND P2, PT, R2, 0x7ff00000, PT ;  /* 0x7ff000000200780c */ /* 0x000fe40003f45270 */
[----:B------:R-:W-:-:S11]  /*0210*/  @!P1 CS2R R16, SRZ ;  /* 0x0000000000109805 */ /* 0x000fd6000001ff00 */
[----:B------:R-:W-:Y:S05]  /*0220*/  @P2 BRA `(.L_x_1) ;  /* 0x0000000000182947 */ /* 0x000fea0003800000 */
[----:B------:R-:W-:-:S14]  /*0230*/  DSETP.NAN.AND P1, PT, R12, R12, PT ;  /* 0x0000000c0c00722a */ /* 0x000fdc0003f28000 */
[----:B------:R-:W-:Y:S01]  /*0240*/  @P1 DADD R16, R12, 2 ;  /* 0x400000000c101429 */ /* 0x000fe20000000000 */
[----:B------:R-:W-:Y:S10]  /*0250*/  @P1 BRA `(.L_x_1) ;  /* 0x00000000000c1947 */ /* 0x000ff40003800000 */
[----:B------:R-:W-:-:S14]  /*0260*/  DSETP.NEU.AND P1, PT, |R12|, +INF , PT ;  /* 0x7ff000000c00742a */ /* 0x000fdc0003f2d200 */
[----:B------:R-:W-:Y:S02]  /*0270*/  @!P1 IMAD.MOV.U32 R16, RZ, RZ, 0x0 ;  /* 0x00000000ff109424 */ /* 0x000fe400078e00ff */
[----:B------:R-:W-:-:S07]  /*0280*/  @!P1 IMAD.MOV.U32 R17, RZ, RZ, 0x7ff00000 ;  /* 0x7ff00000ff119424 */ /* 0x000fce00078e00ff */
.L_x_1:
[----:B------:R-:W-:Y:S01]  /*0290*/  FSEL R13, R17, 1.875, P0 ;  /* 0x3ff00000110d7808 */ /* 0x000fe20000000000 */
[----:B------:R-:W-:Y:S01]  /*02a0*/  IMAD.MOV.U32 R14, RZ, RZ, 0x1 ;  /* 0x00000001ff0e7424 */ /* 0x000fe200078e00ff */
[----:B------:R-:W-:Y:S01]  /*02b0*/  FSEL R12, R16, RZ, P0 ;  /* 0x000000ff100c7208 */ /* 0x000fe20000000000 */
[----:B------:R-:W-:Y:S01]  /*02c0*/  BSSY.RECONVERGENT B0, `(.L_x_2) ;  /* 0x0000018000007945 */ /* 0x000fe20003800200 */
[----:B------:R-:W0:Y:S04]  /*02d0*/  MUFU.RCP64H R15, R13 ;  /* 0x0000000d000f7308 */ /* 0x000e280000001800 */
[----:B0-----:R-:W-:-:S08]  /*02e0*/  DFMA R2, -R12, R14, 1 ;  /* 0x3ff000000c02742b */ /* 0x001fd0000000010e */
[----:B------:R-:W-:Y:S02]  /*02f0*/  DFMA R16, R2, R2, R2 ;  /* 0x000000020210722b */ /* 0x000fe40000000002 */
[----:B------:R-:W-:-:S06]  /*0300*/  DADD R2, R6, R6 ;  /* 0x0000000006027229 */ /* 0x000fcc0000000006 */
[----:B------:R-:W-:Y:S02]  /*0310*/  DFMA R16, R14, R16, R14 ;  /* 0x000000100e10722b */ /* 0x000fe4000000000e */
[----:B------:R-:W-:-:S06]  /*0320*/  DADD R2, R8, -R2 ;  /* 0x0000000008027229 */ /* 0x000fcc0000000802 */
[----:B------:R-:W-:Y:S02]  /*0330*/  DFMA R18, -R12, R16, 1 ;  /* 0x3ff000000c12742b */ /* 0x000fe40000000110 */
[----:B------:R-:W-:-:S06]  /*0340*/  DADD R14, R10, R2 ;  /* 0x000000000a0e7229 */ /* 0x000fcc0000000002 */
[----:B------:R-:W-:-:S04]  /*0350*/  DFMA R18, R16, R18, R16 ;  /* 0x000000121012722b */ /* 0x000fc80000000010 */
[----:B------:R-:W-:-:S04]  /*0360*/  FSETP.GEU.AND P1, PT, |R15|, 6.5827683646048100446e-37, PT ;  /* 0x036000000f00780b */ /* 0x000fc80003f2e200 */
[----:B------:R-:W-:-:S08]  /*0370*/  DMUL R2, R14, R18 ;  /* 0x000000120e027228 */ /* 0x000fd00000000000 */
[----:B------:R-:W-:-:S08]  /*0380*/  DFMA R16, -R12, R2, R14 ;  /* 0x000000020c10722b */ /* 0x000fd0000000010e */
[----:B------:R-:W-:-:S10]  /*0390*/  DFMA R2, R18, R16, R2 ;  /* 0x000000101202722b */ /* 0x000fd40000000002 */
[----:B------:R-:W-:-:S05]  /*03a0*/  FFMA R0, RZ, R13, R3 ;  /* 0x0000000dff007223 */ /* 0x000fca0000000003 */
[----:B------:R-:W-:-:S13]  /*03b0*/  FSETP.GT.AND P0, PT, |R0|, 1.469367938527859385e-39, PT ;  /* 0x001000000000780b */ /* 0x000fda0003f04200 */
[----:B------:R-:W-:Y:S05]  /*03c0*/  @P0 BRA P1, `(.L_x_3) ;  /* 0x00000000001c0947 */ /* 0x000fea0000800000 */
[----:B------:R-:W-:Y:S01]  /*03d0*/  IMAD.MOV.U32 R18, RZ, RZ, R14 ;  /* 0x000000ffff127224 */ /* 0x000fe200078e000e */
[----:B------:R-:W-:Y:S01]  /*03e0*/  MOV R0, 0x420 ;  /* 0x0000042000007802 */ /* 0x000fe20000000f00 */
[----:B------:R-:W-:Y:S02]  /*03f0*/  IMAD.MOV.U32 R19, RZ, RZ, R15 ;  /* 0x000000ffff137224 */ /* 0x000fe400078e000f */
[----:B------:R-:W-:-:S07]  /*0400*/  IMAD.MOV.U32 R17, RZ, RZ, R13 ;  /* 0x000000ffff117224 */ /* 0x000fce00078e000d */
[----:B------:R-:W-:Y:S05]  /*0410*/  CALL.REL.NOINC `($__internal_0_$__cuda_sm20_div_rn_f64_full) ;  /* 0x0000000400707944 */ /* 0x000fea0003c00000 */
[----:B------:R-:W-:Y:S02]  /*0420*/  IMAD.MOV.U32 R2, RZ, RZ, R20 ;  /* 0x000000ffff027224 */ /* 0x000fe400078e0014 */
[----:B------:R-:W-:-:S07]  /*0430*/  IMAD.MOV.U32 R3, RZ, RZ, R21 ;  /* 0x000000ffff037224 */ /* 0x000fce00078e0015 */
.L_x_3:
[----:B------:R-:W-:Y:S05]  /*0440*/  BSYNC.RECONVERGENT B0 ;  /* 0x0000000000007941 */ /* 0x000fea0003800200 */
.L_x_2:
[----:B------:R-:W0:Y:S01]  /*0450*/  LDCU.64 UR6, c[0x0][0x390] ;  /* 0x00007200ff0677ac */ /* 0x000e220008000a00 */
[----:B------:R-:W-:Y:S01]  /*0460*/  BSSY.RECONVERGENT B0, `(.L_x_4) ;  /* 0x0000006000007945 */ /* 0x000fe20003800200 */
[----:B------:R-:W-:Y:S01]  /*0470*/  MOV R0, 0x4c0 ;  /* 0x000004c000007802 */ /* 0x000fe20000000f00 */
[----:B0-----:R-:W-:-:S10]  /*0480*/  DADD R12, -RZ, |UR6| ;  /* 0x40000006ff0c7e29 */ /* 0x001fd40008000100 */
[----:B------:R-:W-:Y:S02]  /*0490*/  IMAD.MOV.U32 R20, RZ, RZ, R12 ;  /* 0x000000ffff147224 */ /* 0x000fe400078e000c */
[----:B------:R-:W-:-:S07]  /*04a0*/  IMAD.MOV.U32 R35, RZ, RZ, R13 ;  /* 0x000000ffff237224 */ /* 0x000fce00078e000d */
[----:B------:R-:W-:Y:S05]  /*04b0*/  CALL.REL.NOINC `($_Z23solve_explicit_parallelPKdPdddidd$__internal_accurate_pow) ;  /* 0x0000000800bc7944 */ /* 0x000fea0003c00000 */
[----:B------:R-:W-:Y:S05]  /*04c0*/  BSYNC.RECONVERGENT B0 ;  /* 0x0000000000007941 */ /* 0x000fea0003800200 */
.L_x_4:
[----:B------:R-:W0:Y:S02]  /*04d0*/  LDC.64 R14, c[0x0][0x390] ;  /* 0x0000e400ff0e7b82 */ /* 0x000e240000000a00 */
[C---:B0-----:R-:W-:Y:S02]  /*04e0*/  DADD R12, R14.reuse, 2 ;  /* 0x400000000e0c7429 */ /* 0x041fe40000000000 */
[----:B------:R-:W-:-:S08]  /*04f0*/  DSETP.NEU.AND P0, PT, R14, RZ, PT ;  /* 0x000000ff0e00722a */ /* 0x000fd00003f0d000 */
[----:B------:R-:W-:-:S04]  /*0500*/  LOP3.LUT R12, R13, 0x7ff00000, RZ, 0xc0, !PT ;  /* 0x7ff000000d0c7812 */ /* 0x000fc800078ec0ff */
[----:B------:R-:W-:Y:S01]  /*0510*/  ISETP.NE.AND P1, PT, R12, 0x7ff00000, PT ;  /* 0x7ff000000c00780c */ /* 0x000fe20003f25270 */
[----:B------:R-:W-:Y:S01]  /*0520*/  DADD R12, -RZ, |R4| ;  /* 0x00000000ff0c7229 */ /* 0x000fe20000000504 */
        /* <DEDUP_REMOVED lines=8> */
.L_x_5:
[----:B------:R-:W-:Y:S01]  /*05b0*/  DMUL R16, R16, -0.5 ;  /* 0xbfe0000010107828 */ /* 0x000fe20000000000 */
[----:B------:R-:W-:Y:S01]  /*05c0*/  BSSY.RECONVERGENT B0, `(.L_x_6) ;  /* 0x0000008000007945 */ /* 0x000fe20003800200 */
[----:B------:R-:W-:Y:S01]  /*05d0*/  DSETP.NEU.AND P0, PT, R14, 1, PT ;  /* 0x3ff000000e00742a */ /* 0x000fe20003f0d000 */
[----:B------:R-:W-:Y:S01]  /*05e0*/  IMAD.MOV.U32 R20, RZ, RZ, R12 ;  /* 0x000000ffff147224 */ /* 0x000fe200078e000c */
[----:B------:R-:W-:Y:S01]  /*05f0*/  MOV R0, 0x640 ;  /* 0x0000064000007802 */ /* 0x000fe20000000f00 */
[----:B------:R-:W-:-:S05]  /*0600*/  IMAD.MOV.U32 R35, RZ, RZ, R13 ;  /* 0x000000ffff237224 */ /* 0x000fca00078e000d */
[----:B------:R-:W-:Y:S02]  /*0610*/  FSEL R12, R16, RZ, P0 ;  /* 0x000000ff100c7208 */ /* 0x000fe40000000000 */
[----:B------:R-:W-:-:S07]  /*0620*/  FSEL R13, R17, -1.75, P0 ;  /* 0xbfe00000110d7808 */ /* 0x000fce0000000000 */
[----:B------:R-:W-:Y:S05]  /*0630*/  CALL.REL.NOINC `($_Z23solve_explicit_parallelPKdPdddidd$__internal_accurate_pow) ;  /* 0x00000008005c7944 */ /* 0x000fea0003c00000 */
[----:B------:R-:W-:Y:S05]  /*0640*/  BSYNC.RECONVERGENT B0 ;  /* 0x0000000000007941 */ /* 0x000fea0003800200 */
.L_x_6:
[----:B------:R-:W0:Y:S01]  /*0650*/  LDC.64 R14, c[0x0][0x3a8] ;  /* 0x0000ea00ff0e7b82 */ /* 0x000e220000000a00 */
[----:B------:R-:W-:Y:S01]  /*0660*/  IMAD.MOV.U32 R18, RZ, RZ, 0x1 ;  /* 0x00000001ff127424 */ /* 0x000fe200078e00ff */
[----:B------:R-:W-:Y:S01]  /*0670*/  DADD R10, R8, -R10 ;  /* 0x00000000080a7229 */ /* 0x000fe2000000080a */
[----:B------:R-:W-:Y:S01]  /*0680*/  BSSY.RECONVERGENT B0, `(.L_x_7) ;  /* 0x0000017000007945 */ /* 0x000fe20003800200 */
[C---:B------:R-:W-:Y:S02]  /*0690*/  DSETP.NEU.AND P1, PT, R4.reuse, RZ, PT ;  /* 0x000000ff0400722a */ /* 0x040fe40003f2d000 */
[----:B------:R-:W-:-:S12]  /*06a0*/  DSETP.NEU.AND P0, PT, R4, 1, PT ;  /* 0x3ff000000400742a */ /* 0x000fd80003f0d000 */
[----:B------:R-:W-:Y:S01]  /*06b0*/  @!P1 CS2R R16, SRZ ;  /* 0x0000000000109805 */ /* 0x000fe2000001ff00 */
[----:B0-----:R-:W-:-:S06]  /*06c0*/  DADD R14, R14, R14 ;  /* 0x000000000e0e7229 */ /* 0x001fcc000000000e */
[----:B------:R-:W0:Y:S02]  /*06d0*/  MUFU.RCP64H R19, R15 ;  /* 0x0000000f00137308 */ /* 0x000e240000001800 */
[----:B0-----:R-:W-:-:S08]  /*06e0*/  DFMA R20, -R14, R18, 1 ;  /* 0x3ff000000e14742b */ /* 0x001fd00000000112 */
[----:B------:R-:W-:-:S08]  /*06f0*/  DFMA R20, R20, R20, R20 ;  /* 0x000000141414722b */ /* 0x000fd00000000014 */
[----:B------:R-:W-:Y:S02]  /*0700*/  DFMA R20, R18, R20, R18 ;  /* 0x000000141214722b */ /* 0x000fe40000000012 */
[----:B------:R-:W-:-:S06]  /*0710*/  DADD R18, R4, 2 ;  /* 0x4000000004127429 */ /* 0x000fcc0000000000 */
[----:B------:R-:W-:-:S04]  /*0720*/  DFMA R22, -R14, R20, 1 ;  /* 0x3ff000000e16742b */ /* 0x000fc80000000114 */
[----:B------:R-:W-:-:S04]  /*0730*/  LOP3.LUT R18, R19, 0x7ff00000, RZ, 0xc0, !PT ;  /* 0x7ff0000013127812 */ /* 0x000fc800078ec0ff */
[----:B------:R-:W-:Y:S01]  /*0740*/  DFMA R22, R20, R22, R20 ;  /* 0x000000161416722b */ /* 0x000fe20000000014 */
[----:B------:R-:W-:-:S07]  /*0750*/  ISETP.NE.AND P2, PT, R18, 0x7ff00000, PT ;  /* 0x7ff000001200780c */ /* 0x000fce0003f45270 */
[----:B------:R-:W-:-:S08]  /*0760*/  DMUL R8, R10, R22 ;  /* 0x000000160a087228 */ /* 0x000fd00000000000 */
[----:B------:R-:W-:Y:S01]  /*0770*/  DFMA R18, -R14, R8, R10 ;  /* 0x000000080e12722b */ /* 0x000fe2000000010a */
[----:B------:R-:W-:Y:S10]  /*0780*/  @P2 BRA `(.L_x_8) ;  /* 0x0000000000182947 */ /* 0x000ff40003800000 */
[----:B------:R-:W-:-:S14]  /*0790*/  DSETP.NAN.AND P1, PT, R4, R4, PT ;  /* 0x000000040400722a */ /* 0x000fdc0003f28000 */
[----:B------:R-:W-:Y:S01]  /*07a0*/  @P1 DADD R16, R4, 2 ;  /* 0x4000000004101429 */ /* 0x000fe20000000000 */
[----:B------:R-:W-:Y:S10]  /*07b0*/  @P1 BRA `(.L_x_8) ;  /* 0x00000000000c1947 */ /* 0x000ff40003800000 */
[----:B------:R-:W-:-:S14]  /*07c0*/  DSETP.NEU.AND P1, PT, |R4|, +INF , PT ;  /* 0x7ff000000400742a */ /* 0x000fdc0003f2d200 */
[----:B------:R-:W-:Y:S02]  /*07d0*/  @!P1 IMAD.MOV.U32 R16, RZ, RZ, 0x0 ;  /* 0x00000000ff109424 */ /* 0x000fe400078e00ff */
[----:B------:R-:W-:-:S07]  /*07e0*/  @!P1 IMAD.MOV.U32 R17, RZ, RZ, 0x7ff00000 ;  /* 0x7ff00000ff119424 */ /* 0x000fce00078e00ff */
.L_x_8:
[----:B------:R-:W-:Y:S05]  /*07f0*/  BSYNC.RECONVERGENT B0 ;  /* 0x0000000000007941 */ /* 0x000fea0003800200 */
.L_x_7:
[----:B------:R-:W-:Y:S01]  /*0800*/  DFMA R8, R22, R18, R8 ;  /* 0x000000121608722b */ /* 0x000fe20000000008 */
[----:B------:R-:W0:Y:S01]  /*0810*/  LDCU.64 UR6, c[0x0][0x398] ;  /* 0x00007300ff0677ac */ /* 0x000e220008000a00 */
[----:B------:R-:W-:Y:S01]  /*0820*/  FSEL R16, R16, RZ, P0 ;  /* 0x000000ff10107208 */ /* 0x000fe20000000000 */
[----:B------:R-:W-:Y:S01]  /*0830*/  BSSY.RECONVERGENT B0, `(.L_x_9) ;  /* 0x0000011000007945 */ /* 0x000fe20003800200 */
[----:B------:R-:W-:Y:S02]  /*0840*/  FSEL R17, R17, 1.875, P0 ;  /* 0x3ff0000011117808 */ /* 0x000fe40000000000 */
[----:B------:R-:W-:-:S04]  /*0850*/  FSETP.GEU.AND P1, PT, |R11|, 6.5827683646048100446e-37, PT ;  /* 0x036000000b00780b */ /* 0x000fc80003f2e200 */
[----:B------:R-:W-:Y:S01]  /*0860*/  FFMA R0, RZ, R15, R9 ;  /* 0x0000000fff007223 */ /* 0x000fe20000000009 */
[----:B------:R-:W-:-:S04]  /*0870*/  DMUL R12, R12, R16 ;  /* 0x000000100c0c7228 */ /* 0x000fc80000000000 */
[----:B------:R-:W-:Y:S01]  /*0880*/  FSETP.GT.AND P0, PT, |R0|, 1.469367938527859385e-39, PT ;  /* 0x001000000000780b */ /* 0x000fe20003f04200 */
[----:B0-----:R-:W-:-:S03]  /*0890*/  DMUL R4, R4, UR6 ;  /* 0x0000000604047c28 */ /* 0x001fc60008000000 */
[----:B------:R-:W-:-:S09]  /*08a0*/  DMUL R2, R12, R2 ;  /* 0x000000020c027228 */ /* 0x000fd20000000000 */
[----:B------:R-:W-:Y:S05]  /*08b0*/  @P0 BRA P1, `(.L_x_10) ;  /* 0x0000000000200947 */ /* 0x000fea0000800000 */
[----:B------:R-:W-:Y:S01]  /*08c0*/  IMAD.MOV.U32 R18, RZ, RZ, R10 ;  /* 0x000000ffff127224 */ /* 0x000fe200078e000a */
[----:B------:R-:W-:Y:S01]  /*08d0*/  MOV R0, 0x920 ;  /* 0x0000092000007802 */ /* 0x000fe20000000f00 */
[----:B------:R-:W-:Y:S02]  /*08e0*/  IMAD.MOV.U32 R19, RZ, RZ, R11 ;  /* 0x000000ffff137224 */ /* 0x000fe400078e000b */
[----:B------:R-:W-:Y:S02]  /*08f0*/  IMAD.MOV.U32 R12, RZ, RZ, R14 ;  /* 0x000000ffff0c7224 */ /* 0x000fe400078e000e */
[----:B------:R-:W-:-:S07]  /*0900*/  IMAD.MOV.U32 R17, RZ, RZ, R15 ;  /* 0x000000ffff117224 */ /* 0x000fce00078e000f */
[----:B------:R-:W-:Y:S05]  /*0910*/  CALL.REL.NOINC `($__internal_0_$__cuda_sm20_div_rn_f64_full) ;  /* 0x0000000000307944 */ /* 0x000fea0003c00000 */
[----:B------:R-:W-:Y:S02]  /*0920*/  IMAD.MOV.U32 R8, RZ, RZ, R20 ;  /* 0x000000ffff087224 */ /* 0x000fe400078e0014 */
[----:B------:R-:W-:-:S07]  /*0930*/  IMAD.MOV.U32 R9, RZ, RZ, R21 ;  /* 0x000000ffff097224 */ /* 0x000fce00078e0015 */
.L_x_10:
[----:B------:R-:W-:Y:S05]  /*0940*/  BSYNC.RECONVERGENT B0 ;  /* 0x0000000000007941 */ /* 0x000fea0003800200 */
.L_x_9:
[----:B------:R-:W0:Y:S01]  /*0950*/  LDCU.64 UR8, c[0x0][0x398] ;  /* 0x00007300ff0877ac */ /* 0x000e220008000a00 */
[----:B------:R-:W1:Y:S01]  /*0960*/  LDC.64 R10, c[0x0][0x388] ;  /* 0x0000e200ff0a7b82 */ /* 0x000e620000000a00 */
[----:B------:R-:W-:Y:S01]  /*0970*/  DFMA R2, -R4, R8, R2 ;  /* 0x000000080402722b */ /* 0x000fe20000000102 */
[----:B------:R-:W2:Y:S07]  /*0980*/  LDCU.64 UR6, c[0x0][0x3b0] ;  /* 0x00007600ff0677ac */ /* 0x000eae0008000a00 */
[----:B0-----:R-:W-:Y:S01]  /*0990*/  DFMA R2, R6, UR8, R2 ;  /* 0x0000000806027c2b */ /* 0x001fe20008000002 */
[----:B-1----:R-:W-:-:S07]  /*09a0*/  IMAD.WIDE.U32 R34, R34, 0x8, R10 ;  /* 0x0000000822227825 */ /* 0x002fce00078e000a */
[----:B--2---:R-:W-:-:S07]  /*09b0*/  DFMA R2, -R2, UR6, R6 ;  /* 0x0000000602027c2b */ /* 0x004fce0008000106 */
[----:B------:R-:W-:Y:S01]  /*09c0*/  STG.E.64 desc[UR4][R34.64], R2 ;  /* 0x0000000222007986 */ /* 0x000fe2000c101b04 */
[----:B------:R-:W-:Y:S05]  /*09d0*/  EXIT ;  /* 0x000000000000794d */ /* 0x000fea0003800000 */
        .weak           $__internal_0_$__cuda_sm20_div_rn_f64_full
        .type           $__internal_0_$__cuda_sm20_div_rn_f64_full,@function
        .size           $__internal_0_$__cuda_sm20_div_rn_f64_full,($_Z23solve_explicit_parallelPKdPdddidd$__internal_accurate_pow - $__internal_0_$__cuda_sm20_div_rn_f64_full)
$__internal_0_$__cuda_sm20_div_rn_f64_full:
[C---:B------:R-:W-:Y:S01]  /*09e0*/  FSETP.GEU.AND P0, PT, |R17|.reuse, 1.469367938527859385e-39, PT ;  /* 0x001000001100780b */ /* 0x040fe20003f0e200 */
[--C-:B------:R-:W-:Y:S01]  /*09f0*/  IMAD.MOV.U32 R16, RZ, RZ, R12.reuse ;  /* 0x000000ffff107224 */ /* 0x100fe200078e000c */
[----:B------:R-:W-:Y:S01]  /*0a00*/  LOP3.LUT R14, R17, 0x800fffff, RZ, 0xc0, !PT ;  /* 0x800fffff110e7812 */ /* 0x000fe200078ec0ff */
[----:B------:R-:W-:Y:S01]  /*0a10*/  IMAD.MOV.U32 R22, RZ, RZ, 0x1 ;  /* 0x00000001ff167424 */ /* 0x000fe200078e00ff */
[C---:B------:R-:W-:Y:S01]  /*0a20*/  FSETP.GEU.AND P2, PT, |R19|.reuse, 1.469367938527859385e-39, PT ;  /* 0x001000001300780b */ /* 0x040fe20003f4e200 */
[----:B------:R-:W-:Y:S01]  /*0a30*/  BSSY.RECONVERGENT B1, `(.L_x_11) ;  /* 0x0000054000017945 */ /* 0x000fe20003800200 */
[----:B------:R-:W-:Y:S01]  /*0a40*/  LOP3.LUT R15, R14, 0x3ff00000, RZ, 0xfc, !PT ;  /* 0x3ff000000e0f7812 */ /* 0x000fe200078efcff */
[----:B------:R-:W-:Y:S01]  /*0a50*/  IMAD.MOV.U32 R14, RZ, RZ, R12 ;  /* 0x000000ffff0e7224 */ /* 0x000fe200078e000c */
[----:B------:R-:W-:Y:S02]  /*0a60*/  LOP3.LUT R21, R19, 0x7ff00000, RZ, 0xc0, !PT ;  /* 0x7ff0000013157812 */ /* 0x000fe400078ec0ff */
[----:B------:R-:W-:-:S03]  /*0a70*/  LOP3.LUT R26, R17, 0x7ff00000, RZ, 0xc0, !PT ;  /* 0x7ff00000111a7812 */ /* 0x000fc600078ec0ff */
[----:B------:R-:W-:Y:S01]  /*0a80*/  @!P0 DMUL R14, R16, 8.98846567431157953865e+307 ;  /* 0x7fe00000100e8828 */ /* 0x000fe20000000000 */
[----:B------:R-:W-:-:S03]  /*0a90*/  ISETP.GE.U32.AND P1, PT, R21, R26, PT ;  /* 0x0000001a1500720c */ /* 0x000fc60003f26070 */
[----:B------:R-:W-:Y:S02]  /*0aa0*/  @!P2 LOP3.LUT R20, R17, 0x7ff00000, RZ, 0xc0, !PT ;  /* 0x7ff000001114a812 */ /* 0x000fe400078ec0ff */
[----:B------:R-:W0:Y:S02]  /*0ab0*/  MUFU.RCP64H R23, R15 ;  /* 0x0000000f00177308 */ /* 0x000e240000001800 */
[----:B------:R-:W-:Y:S01]  /*0ac0*/  @!P2 ISETP.GE.U32.AND P3, PT, R21, R20, PT ;  /* 0x000000141500a20c */ /* 0x000fe20003f66070 */
[----:B------:R-:W-:-:S05]  /*0ad0*/  IMAD.MOV.U32 R20, RZ, RZ, 0x1ca00000 ;  /* 0x1ca00000ff147424 */ /* 0x000fca00078e00ff */
[----:B------:R-:W-:-:S04]  /*0ae0*/  @!P2 SEL R25, R20, 0x63400000, !P3 ;  /* 0x634000001419a807 */ /* 0x000fc80005800000 */
[----:B------:R-:W-:-:S04]  /*0af0*/  @!P2 LOP3.LUT R28, R25, 0x80000000, R19, 0xf8, !PT ;  /* 0x80000000191ca812 */ /* 0x000fc800078ef813 */
[----:B------:R-:W-:Y:S01]  /*0b00*/  @!P2 LOP3.LUT R29, R28, 0x100000, RZ, 0xfc, !PT ;  /* 0x001000001c1da812 */ /* 0x000fe200078efcff */
[----:B0-----:R-:W-:Y:S01]  /*0b10*/  DFMA R12, R22, -R14, 1 ;  /* 0x3ff00000160c742b */ /* 0x001fe2000000080e */
[----:B------:R-:W-:-:S07]  /*0b20*/  @!P2 IMAD.MOV.U32 R28, RZ, RZ, RZ ;  /* 0x000000ffff1ca224 */ /* 0x000fce00078e00ff */
[----:B------:R-:W-:-:S08]  /*0b30*/  DFMA R12, R12, R12, R12 ;  /* 0x0000000c0c0c722b */ /* 0x000fd0000000000c */
[----:B------:R-:W-:Y:S01]  /*0b40*/  DFMA R22, R22, R12, R22 ;  /* 0x0000000c1616722b */ /* 0x000fe20000000016 */
[----:B------:R-:W-:Y:S01]  /*0b50*/  SEL R13, R20, 0x63400000, !P1 ;  /* 0x63400000140d7807 */ /* 0x000fe20004800000 */
[----:B------:R-:W-:-:S03]  /*0b60*/  IMAD.MOV.U32 R12, RZ, RZ, R18 ;  /* 0x000000ffff0c7224 */ /* 0x000fc600078e0012 */
[----:B------:R-:W-:-:S03]  /*0b70*/  LOP3.LUT R13, R13, 0x800fffff, R19, 0xf8, !PT ;  /* 0x800fffff0d0d7812 */ /* 0x000fc600078ef813 */
[----:B------:R-:W-:-:S03]  /*0b80*/  DFMA R24, R22, -R14, 1 ;  /* 0x3ff000001618742b */ /* 0x000fc6000000080e */
[----:B------:R-:W-:Y:S01]  /*0b90*/  @!P2 DFMA R12, R12, 2, -R28 ;  /* 0x400000000c0ca82b */ /* 0x000fe2000000081c */
[----:B------:R-:W-:-:S04]  /*0ba0*/  IMAD.MOV.U32 R28, RZ, RZ, R21 ;  /* 0x000000ffff1c7224 */ /* 0x000fc800078e0015 */
[----:B------:R-:W-:Y:S01]  /*0bb0*/  DFMA R22, R22, R24, R22 ;  /* 0x000000181616722b */ /* 0x000fe20000000016 */
[----:B------:R-:W-:Y:S01]  /*0bc0*/  IMAD.MOV.U32 R29, RZ, RZ, R26 ;  /* 0x000000ffff1d7224 */ /* 0x000fe200078e001a */
[----:B------:R-:W-:-:S03]  /*0bd0*/  @!P0 LOP3.LUT R29, R15, 0x7ff00000, RZ, 0xc0, !PT ;  /* 0x7ff000000f1d8812 */ /* 0x000fc600078ec0ff */
[----:B------:R-:W-:Y:S02]  /*0be0*/  @!P2 LOP3.LUT R28, R13, 0x7ff00000, RZ, 0xc0, !PT ;  /* 0x7ff000000d1ca812 */ /* 0x000fe400078ec0ff */
[----:B------:R-:W-:Y:S01]  /*0bf0*/  VIADD R31, R29, 0xffffffff ;  /* 0xffffffff1d1f7836 */ /* 0x000fe20000000000 */
[----:B------:R-:W-:Y:S02]  /*0c00*/  DMUL R24, R22, R12 ;  /* 0x0000000c16187228 */ /* 0x000fe40000000000 */
[----:B------:R-:W-:-:S05]  /*0c10*/  VIADD R30, R28, 0xffffffff ;  /* 0xffffffff1c1e7836 */ /* 0x000fca0000000000 */
[----:B------:R-:W-:Y:S01]  /*0c20*/  ISETP.GT.U32.AND P0, PT, R30, 0x7feffffe, PT ;  /* 0x7feffffe1e00780c */ /* 0x000fe20003f04070 */
[----:B------:R-:W-:-:S03]  /*0c30*/  DFMA R26, R24, -R14, R12 ;  /* 0x8000000e181a722b */ /* 0x000fc6000000000c */
[----:B------:R-:W-:-:S05]  /*0c40*/  ISETP.GT.U32.OR P0, PT, R31, 0x7feffffe, P0 ;  /* 0x7feffffe1f00780c */ /* 0x000fca0000704470 */
[----:B------:R-:W-:-:S08]  /*0c50*/  DFMA R22, R22, R26, R24 ;  /* 0x0000001a1616722b */ /* 0x000fd00000000018 */
[----:B------:R-:W-:Y:S05]  /*0c60*/  @P0 BRA `(.L_x_12) ;  /* 0x00000000006c0947 */ /* 0x000fea0003800000 */
[----:B------:R-:W-:-:S04]  /*0c70*/  LOP3.LUT R24, R17, 0x7ff00000, RZ, 0xc0, !PT ;  /* 0x7ff0000011187812 */ /* 0x000fc800078ec0ff */
[CC--:B------:R-:W-:Y:S02]  /*0c80*/  VIADDMNMX R18, R21.reuse, -R24.reuse, 0xb9600000, !PT ;  /* 0xb960000015127446 */ /* 0x0c0fe40007800918 */
[----:B------:R-:W-:Y:S02]  /*0c90*/  ISETP.GE.U32.AND P0, PT, R21, R24, PT ;  /* 0x000000181500720c */ /* 0x000fe40003f06070 */
[----:B------:R-:W-:Y:S02]  /*0ca0*/  VIMNMX R18, PT, PT, R18, 0x46a00000, PT ;  /* 0x46a0000012127848 */ /* 0x000fe40003fe0100 */
[----:B------:R-:W-:Y:S02]  /*0cb0*/  SEL R19, R20, 0x63400000, !P0 ;  /* 0x6340000014137807 */ /* 0x000fe40004000000 */
[----:B------:R-:W-:-:S03]  /*0cc0*/  MOV R24, RZ ;  /* 0x000000ff00187202 */ /* 0x000fc60000000f00 */
[----:B------:R-:W-:-:S04]  /*0cd0*/  IMAD.IADD R18, R18, 0x1, -R19 ;  /* 0x0000000112127824 */ /* 0x000fc800078e0a13 */
[----:B------:R-:W-:-:S06]  /*0ce0*/  VIADD R25, R18, 0x7fe00000 ;  /* 0x7fe0000012197836 */ /* 0x000fcc0000000000 */
[----:B------:R-:W-:-:S10]  /*0cf0*/  DMUL R20, R22, R24 ;  /* 0x0000001816147228 */ /* 0x000fd40000000000 */
[----:B------:R-:W-:-:S13]  /*0d00*/  FSETP.GTU.AND P0, PT, |R21|, 1.469367938527859385e-39, PT ;  /* 0x001000001500780b */ /* 0x000fda0003f0c200 */
[----:B------:R-:W-:Y:S05]  /*0d10*/  @P0 BRA `(.L_x_13) ;  /* 0x0000000000940947 */ /* 0x000fea0003800000 */
[----:B------:R-:W-:Y:S01]  /*0d20*/  DFMA R12, R22, -R14, R12 ;  /* 0x8000000e160c722b */ /* 0x000fe2000000000c */
[----:B------:R-:W-:-:S09]  /*0d30*/  IMAD.MOV.U32 R24, RZ, RZ, RZ ;  /* 0x000000ffff187224 */ /* 0x000fd200078e00ff */
[C---:B------:R-:W-:Y:S02]  /*0d40*/  FSETP.NEU.AND P0, PT, R13.reuse, RZ, PT ;  /* 0x000000ff0d00720b */ /* 0x040fe40003f0d000 */
[----:B------:R-:W-:-:S04]  /*0d50*/  LOP3.LUT R17, R13, 0x80000000, R17, 0x48, !PT ;  /* 0x800000000d117812 */ /* 0x000fc800078e4811 */
[----:B------:R-:W-:-:S07]  /*0d60*/  LOP3.LUT R25, R17, R25, RZ, 0xfc, !PT ;  /* 0x0000001911197212 */ /* 0x000fce00078efcff */
[----:B------:R-:W-:Y:S05]  /*0d70*/  @!P0 BRA `(.L_x_13) ;  /* 0x00000000007c8947 */ /* 0x000fea0003800000 */
[----:B------:R-:W-:Y:S02]  /*0d80*/  IMAD.MOV R13, RZ, RZ, -R18 ;  /* 0x000000ffff0d7224 */ /* 0x000fe400078e0a12 */
[----:B------:R-:W-:-:S06]  /*0d90*/  IMAD.MOV.U32 R12, RZ, RZ, RZ ;  /* 0x000000ffff0c7224 */ /* 0x000fcc00078e00ff */
[----:B------:R-:W-:Y:S02]  /*0da0*/  DFMA R12, R20, -R12, R22 ;  /* 0x8000000c140c722b */ /* 0x000fe40000000016 */
[----:B------:R-:W-:-:S04]  /*0db0*/  DMUL.RP R22, R22, R24 ;  /* 0x0000001816167228 */ /* 0x000fc80000008000 */
[----:B------:R-:W-:-:S04]  /*0dc0*/  IADD3 R12, PT, PT, -R18, -0x43300000, RZ ;  /* 0xbcd00000120c7810 */ /* 0x000fc80007ffe1ff */
[----:B------:R-:W-:Y:S02]  /*0dd0*/  FSETP.NEU.AND P0, PT, |R13|, R12, PT ;  /* 0x0000000c0d00720b */ /* 0x000fe40003f0d200 */
[----:B------:R-:W-:Y:S02]  /*0de0*/  LOP3.LUT R17, R23, R17, RZ, 0x3c, !PT ;  /* 0x0000001117117212 */ /* 0x000fe400078e3cff */
[----:B------:R-:W-:Y:S02]  /*0df0*/  FSEL R20, R22, R20, !P0 ;  /* 0x0000001416147208 */ /* 0x000fe40004000000 */
[----:B------:R-:W-:Y:S01]  /*0e00*/  FSEL R21, R17, R21, !P0 ;  /* 0x0000001511157208 */ /* 0x000fe20004000000 */
[----:B------:R-:W-:Y:S06]  /*0e10*/  BRA `(.L_x_13) ;  /* 0x0000000000547947 */ /* 0x000fec0003800000 */
.L_x_12:
[----:B------:R-:W-:-:S14]  /*0e20*/  DSETP.NAN.AND P0, PT, R18, R18, PT ;  /* 0x000000121200722a */ /* 0x000fdc0003f08000 */
[----:B------:R-:W-:Y:S05]  /*0e30*/  @P0 BRA `(.L_x_14) ;  /* 0x0000000000440947 */ /* 0x000fea0003800000 */
[----:B------:R-:W-:-:S14]  /*0e40*/  DSETP.NAN.AND P0, PT, R16, R16, PT ;  /* 0x000000101000722a */ /* 0x000fdc0003f08000 */
[----:B------:R-:W-:Y:S05]  /*0e50*/  @P0 BRA `(.L_x_15) ;  /* 0x0000000000300947 */ /* 0x000fea0003800000 */
[----:B------:R-:W-:Y:S01]  /*0e60*/  ISETP.NE.AND P0, PT, R28, R29, PT ;  /* 0x0000001d1c00720c */ /* 0x000fe20003f05270 */
[----:B------:R-:W-:Y:S02]  /*0e70*/  IMAD.MOV.U32 R20, RZ, RZ, 0x0 ;  /* 0x00000000ff147424 */ /* 0x000fe400078e00ff */
[----:B------:R-:W-:-:S10]  /*0e80*/  IMAD.MOV.U32 R21, RZ, RZ, -0x80000 ;  /* 0xfff80000ff157424 */ /* 0x000fd400078e00ff */
[----:B------:R-:W-:Y:S05]  /*0e90*/  @!P0 BRA `(.L_x_13) ;  /* 0x0000000000348947 */ /* 0x000fea0003800000 */
[----:B------:R-:W-:Y:S02]  /*0ea0*/  ISETP.NE.AND P0, PT, R28, 0x7ff00000, PT ;  /* 0x7ff000001c00780c */ /* 0x000fe40003f05270 */
[----:B------:R-:W-:Y:S02]  /*0eb0*/  LOP3.LUT R21, R19, 0x80000000, R17, 0x48, !PT ;  /* 0x8000000013157812 */ /* 0x000fe400078e4811 */
[----:B------:R-:W-:-:S13]  /*0ec0*/  ISETP.EQ.OR P0, PT, R29, RZ, !P0 ;  /* 0x000000ff1d00720c */ /* 0x000fda0004702670 */
[----:B------:R-:W-:Y:S01]  /*0ed0*/  @P0 LOP3.LUT R12, R21, 0x7ff00000, RZ, 0xfc, !PT ;  /* 0x7ff00000150c0812 */ /* 0x000fe200078efcff */
[----:B------:R-:W-:Y:S02]  /*0ee0*/  @!P0 IMAD.MOV.U32 R20, RZ, RZ, RZ ;  /* 0x000000ffff148224 */ /* 0x000fe400078e00ff */
[----:B------:R-:W-:Y:S02]  /*0ef0*/  @P0 IMAD.MOV.U32 R20, RZ, RZ, RZ ;  /* 0x000000ffff140224 */ /* 0x000fe400078e00ff */
[----:B------:R-:W-:Y:S01]  /*0f00*/  @P0 IMAD.MOV.U32 R21, RZ, RZ, R12 ;  /* 0x000000ffff150224 */ /* 0x000fe200078e000c */
[----:B------:R-:W-:Y:S06]  /*0f10*/  BRA `(.L_x_13) ;  /* 0x0000000000147947 */ /* 0x000fec0003800000 */
.L_x_15:
[----:B------:R-:W-:Y:S01]  /*0f20*/  LOP3.LUT R21, R17, 0x80000, RZ, 0xfc, !PT ;  /* 0x0008000011157812 */ /* 0x000fe200078efcff */
[----:B------:R-:W-:Y:S01]  /*0f30*/  IMAD.MOV.U32 R20, RZ, RZ, R16 ;  /* 0x000000ffff147224 */ /* 0x000fe200078e0010 */
[----:B------:R-:W-:Y:S06]  /*0f40*/  BRA `(.L_x_13) ;  /* 0x0000000000087947 */ /* 0x000fec0003800000 */
.L_x_14:
[----:B------:R-:W-:Y:S01]  /*0f50*/  LOP3.LUT R21, R19, 0x80000, RZ, 0xfc, !PT ;  /* 0x0008000013157812 */ /* 0x000fe200078efcff */
[----:B------:R-:W-:-:S07]  /*0f60*/  IMAD.MOV.U32 R20, RZ, RZ, R18 ;  /* 0x000000ffff147224 */ /* 0x000fce00078e0012 */
.L_x_13:
[----:B------:R-:W-:Y:S05]  /*0f70*/  BSYNC.RECONVERGENT B1 ;  /* 0x0000000000017941 */ /* 0x000fea0003800200 */
.L_x_11:
[----:B------:R-:W-:Y:S02]  /*0f80*/  IMAD.MOV.U32 R12, RZ, RZ, R0 ;  /* 0x000000ffff0c7224 */ /* 0x000fe400078e0000 */
[----:B------:R-:W-:-:S04]  /*0f90*/  IMAD.MOV.U32 R13, RZ, RZ, 0x0 ;  /* 0x00000000ff0d7424 */ /* 0x000fc800078e00ff */
[----:B------:R-:W-:Y:S05]  /*0fa0*/  RET.REL.NODEC R12 `(_Z23solve_explicit_parallelPKdPdddidd) ;  /* 0xfffffff00c147950 */ /* 0x000fea0003c3ffff */
        .type           $_Z23solve_explicit_parallelPKdPdddidd$__internal_accurate_pow,@function
        .size           $_Z23solve_explicit_parallelPKdPdddidd$__internal_accurate_pow,(.L_x_19 - $_Z23solve_explicit_parallelPKdPdddidd$__internal_accurate_pow)
$_Z23solve_explicit_parallelPKdPdddidd$__internal_accurate_pow:
[----:B------:R-:W-:Y:S01]  /*0fb0*/  ISETP.GT.U32.AND P0, PT, R35, 0xfffff, PT ;  /* 0x000fffff2300780c */ /* 0x000fe20003f04070 */
[----:B------:R-:W-:Y:S01]  /*0fc0*/  IMAD.MOV.U32 R14, RZ, RZ, R20 ;  /* 0x000000ffff0e7224 */ /* 0x000fe200078e0014 */
[----:B------:R-:W-:Y:S01]  /*0fd0*/  MOV R22, RZ ;  /* 0x000000ff00167202 */ /* 0x000fe20000000f00 */
[--C-:B------:R-:W-:Y:S01]  /*0fe0*/  IMAD.MOV.U32 R15, RZ, RZ, R35.reuse ;  /* 0x000000ffff0f7224 */ /* 0x100fe200078e0023 */
[----:B------:R-:W-:Y:S01]  /*0ff0*/  UMOV UR6, 0x7d2cafe2 ;  /* 0x7d2cafe200067882 */ /* 0x000fe20000000000 */
[--C-:B------:R-:W-:Y:S01]  /*1000*/  IMAD.MOV.U32 R16, RZ, RZ, R35.reuse ;  /* 0x000000ffff107224 */ /* 0x100fe200078e0023 */
[----:B------:R-:W-:Y:S01]  /*1010*/  UMOV UR7, 0x3eb0f5ff ;  /* 0x3eb0f5ff00077882 */ /* 0x000fe20000000000 */
[----:B------:R-:W-:Y:S01]  /*1020*/  IMAD.MOV.U32 R26, RZ, RZ, 0x41ad3b5a ;  /* 0x41ad3b5aff1a7424 */ /* 0x000fe200078e00ff */
[----:B------:R-:W-:Y:S01]  /*1030*/  SHF.R.U32.HI R35, RZ, 0x14, R35 ;  /* 0x00000014ff237819 */ /* 0x000fe20000011623 */
[----:B------:R-:W-:Y:S01]  /*1040*/  IMAD.MOV.U32 R27, RZ, RZ, 0x3ed0f5d2 ;  /* 0x3ed0f5d2ff1b7424 */ /* 0x000fe200078e00ff */
[----:B------:R-:W-:Y:S01]  /*1050*/  UMOV UR8, 0x3b39803f ;  /* 0x3b39803f00087882 */ /* 0x000fe20000000000 */
[----:B------:R-:W-:-:S02]  /*1060*/  UMOV UR9, 0x3c7abc9e ;  /* 0x3c7abc9e00097882 */ /* 0x000fc40000000000 */
[----:B------:R-:W-:-:S10]  /*1070*/  @!P0 DMUL R14, R14, 1.80143985094819840000e+16 ;  /* 0x435000000e0e8828 */ /* 0x000fd40000000000 */
[----:B------:R-:W-:Y:S01]  /*1080*/  @!P0 IMAD.MOV.U32 R16, RZ, RZ, R15 ;  /* 0x000000ffff108224 */ /* 0x000fe200078e000f */
[----:B------:R-:W-:Y:S01]  /*1090*/  @!P0 LEA.HI R35, R15, 0xffffffca, RZ, 0xc ;  /* 0xffffffca0f238811 */ /* 0x000fe200078f60ff */
[----:B------:R-:W-:Y:S02]  /*10a0*/  @!P0 IMAD.MOV.U32 R20, RZ, RZ, R14 ;  /* 0x000000ffff148224 */ /* 0x000fe400078e000e */
[----:B------:R-:W-:Y:S01]  /*10b0*/  IMAD.MOV.U32 R15, RZ, RZ, 0x43300000 ;  /* 0x43300000ff0f7424 */ /* 0x000fe200078e00ff */
[----:B------:R-:W-:Y:S01]  /*10c0*/  LOP3.LUT R16, R16, 0x800fffff, RZ, 0xc0, !PT ;  /* 0x800fffff10107812 */ /* 0x000fe200078ec0ff */
[----:B------:R-:W-:-:S03]  /*10d0*/  VIADD R14, R35, 0xfffffc01 ;  /* 0xfffffc01230e7836 */ /* 0x000fc60000000000 */
[----:B------:R-:W-:-:S04]  /*10e0*/  LOP3.LUT R21, R16, 0x3ff00000, RZ, 0xfc, !PT ;  /* 0x3ff0000010157812 */ /* 0x000fc800078efcff */
[----:B------:R-:W-:-:S13]  /*10f0*/  ISETP.GE.U32.AND P1, PT, R21, 0x3ff6a09f, PT ;  /* 0x3ff6a09f1500780c */ /* 0x000fda0003f26070 */
[----:B------:R-:W-:Y:S02]  /*1100*/  @P1 VIADD R17, R21, 0xfff00000 ;  /* 0xfff0000015111836 */ /* 0x000fe40000000000 */
[----:B------:R-:W-:Y:S02]  /*1110*/  @P1 VIADD R14, R35, 0xfffffc02 ;  /* 0xfffffc02230e1836 */ /* 0x000fe40000000000 */
[----:B------:R-:W-:-:S03]  /*1120*/  @P1 IMAD.MOV.U32 R21, RZ, RZ, R17 ;  /* 0x000000ffff151224 */ /* 0x000fc600078e0011 */
[----:B------:R-:W-:-:S03]  /*1130*/  LOP3.LUT R14, R14, 0x80000000, RZ, 0x3c, !PT ;  /* 0x800000000e0e7812 */ /* 0x000fc600078e3cff */
[C---:B------:R-:W-:Y:S02]  /*1140*/  DADD R18, R20.reuse, 1 ;  /* 0x3ff0000014127429 */ /* 0x040fe40000000000 */
[----:B------:R-:W-:-:S04]  /*1150*/  DADD R20, R20, -1 ;  /* 0xbff0000014147429 */ /* 0x000fc80000000000 */
[----:B------:R-:W0:Y:S02]  /*1160*/  MUFU.RCP64H R23, R19 ;  /* 0x0000001300177308 */ /* 0x000e240000001800 */
[----:B0-----:R-:W-:-:S08]  /*1170*/  DFMA R16, -R18, R22, 1 ;  /* 0x3ff000001210742b */ /* 0x001fd00000000116 */
[----:B------:R-:W-:-:S08]  /*1180*/  DFMA R16, R16, R16, R16 ;  /* 0x000000101010722b */ /* 0x000fd00000000010 */
[----:B------:R-:W-:-:S08]  /*1190*/  DFMA R22, R22, R16, R22 ;  /* 0x000000101616722b */ /* 0x000fd00000000016 */
[----:B------:R-:W-:-:S08]  /*11a0*/  DMUL R16, R20, R22 ;  /* 0x0000001614107228 */ /* 0x000fd00000000000 */
[----:B------:R-:W-:-:S08]  /*11b0*/  DFMA R16, R20, R22, R16 ;  /* 0x000000161410722b */ /* 0x000fd00000000010 */
[----:B------:R-:W-:Y:S02]  /*11c0*/  DMUL R24, R16, R16 ;  /* 0x0000001010187228 */ /* 0x000fe40000000000 */
[----:B------:R-:W-:-:S06]  /*11d0*/  DADD R28, R20, -R16 ;  /* 0x00000000141c7229 */ /* 0x000fcc0000000810 */
[----:B------:R-:W-:Y:S01]  /*11e0*/  DFMA R18, R24, UR6, R26 ;  /* 0x0000000618127c2b */ /* 0x000fe2000800001a */
[----:B------:R-:W-:Y:S01]  /*11f0*/  UMOV UR6, 0x75488a3f ;  /* 0x75488a3f00067882 */ /* 0x000fe20000000000 */
[----:B------:R-:W-:Y:S01]  /*1200*/  UMOV UR7, 0x3ef3b20a ;  /* 0x3ef3b20a00077882 */ /* 0x000fe20000000000 */
[----:B------:R-:W-:-:S05]  /*1210*/  DADD R28, R28, R28 ;  /* 0x000000001c1c7229 */ /* 0x000fca000000001c */
[----:B------:R-:W-:Y:S01]  /*1220*/  DFMA R18, R24, R18, UR6 ;  /* 0x0000000618127e2b */ /* 0x000fe20008000012 */
[----:B------:R-:W-:Y:S01]  /*1230*/  UMOV UR6, 0xe4faecd5 ;  /* 0xe4faecd500067882 */ /* 0x000fe20000000000 */
[----:B------:R-:W-:Y:S01]  /*1240*/  UMOV UR7, 0x3f1745cd ;  /* 0x3f1745cd00077882 */ /* 0x000fe20000000000 */
[-C--:B------:R-:W-:Y:S02]  /*1250*/  DFMA R30, R20, -R16.reuse, R28 ;  /* 0x80000010141e722b */ /* 0x080fe4000000001c */
[----:B------:R-:W-:-:S03]  /*1260*/  DMUL R20, R16, R16 ;  /* 0x0000001010147228 */ /* 0x000fc60000000000 */
[----:B------:R-:W-:Y:S01]  /*1270*/  DFMA R18, R24, R18, UR6 ;  /* 0x0000000618127e2b */ /* 0x000fe20008000012 */
[----:B------:R-:W-:Y:S01]  /*1280*/  UMOV UR6, 0x258a578b ;  /* 0x258a578b00067882 */ /* 0x000fe20000000000 */
[----:B------:R-:W-:Y:S01]  /*1290*/  UMOV UR7, 0x3f3c71c7 ;  /* 0x3f3c71c700077882 */ /* 0x000fe20000000000 */
[----:B------:R-:W-:-:S05]  /*12a0*/  DMUL R22, R22, R30 ;  /* 0x0000001e16167228 */ /* 0x000fca0000000000 */
[----:B------:R-:W-:Y:S01]  /*12b0*/  DFMA R18, R24, R18, UR6 ;  /* 0x0000000618127e2b */ /* 0x000fe20008000012 */
[----:B------:R-:W-:Y:S01]  /*12c0*/  UMOV UR6, 0x9242b910 ;  /* 0x9242b91000067882 */ /* 0x000fe20000000000 */
[----:B------:R-:W-:-:S03]  /*12d0*/  UMOV UR7, 0x3f624924 ;  /* 0x3f62492400077882 */ /* 0x000fc60000000000 */
[----:B------:R-:W-:Y:S02]  /*12e0*/  VIADD R33, R23, 0x100000 ;  /* 0x0010000017217836 */ /* 0x000fe40000000000 */
[----:B------:R-:W-:Y:S01]  /*12f0*/  IMAD.MOV.U32 R32, RZ, RZ, R22 ;  /* 0x000000ffff207224 */ /* 0x000fe200078e0016 */
[----:B------:R-:W-:Y:S01]  /*1300*/  DFMA R18, R24, R18, UR6 ;  /* 0x0000000618127e2b */ /* 0x000fe20008000012 */
[----:B------:R-:W-:Y:S01]  /*1310*/  UMOV UR6, 0x99999dfb ;  /* 0x99999dfb00067882 */ /* 0x000fe20000000000 */
[----:B------:R-:W-:-:S06]  /*1320*/  UMOV UR7, 0x3f899999 ;  /* 0x3f89999900077882 */ /* 0x000fcc0000000000 */
[----:B------:R-:W-:Y:S01]  /*1330*/  DFMA R26, R24, R18, UR6 ;  /* 0x00000006181a7e2b */ /* 0x000fe20008000012 */
[----:B------:R-:W-:Y:S01]  /*1340*/  UMOV UR6, 0x55555555 ;  /* 0x5555555500067882 */ /* 0x000fe20000000000 */
[----:B------:R-:W-:-:S06]  /*1350*/  UMOV UR7, 0x3fb55555 ;  /* 0x3fb5555500077882 */ /* 0x000fcc0000000000 */
[----:B------:R-:W-:-:S08]  /*1360*/  DFMA R18, R24, R26, UR6 ;  /* 0x0000000618127e2b */ /* 0x000fd0000800001a */
[----:B------:R-:W-:Y:S01]  /*1370*/  DADD R28, -R18, UR6 ;  /* 0x00000006121c7e29 */ /* 0x000fe20008000100 */
[----:B------:R-:W-:Y:S01]  /*1380*/  UMOV UR6, 0xb9e7b0 ;  /* 0x00b9e7b000067882 */ /* 0x000fe20000000000 */
[----:B------:R-:W-:-:S06]  /*1390*/  UMOV UR7, 0x3c46a4cb ;  /* 0x3c46a4cb00077882 */ /* 0x000fcc0000000000 */
[----:B------:R-:W-:Y:S02]  /*13a0*/  DFMA R28, R24, R26, R28 ;  /* 0x0000001a181c722b */ /* 0x000fe4000000001c */
[C---:B------:R-:W-:Y:S02]  /*13b0*/  DMUL R24, R16.reuse, R20 ;  /* 0x0000001410187228 */ /* 0x040fe40000000000 */
[----:B------:R-:W-:-:S04]  /*13c0*/  DFMA R26, R16, R16, -R20 ;  /* 0x00000010101a722b */ /* 0x000fc80000000814 */
[----:B------:R-:W-:Y:S01]  /*13d0*/  DADD R28, R28, -UR6 ;  /* 0x800000061c1c7e29 */ /* 0x000fe20008000000 */
[----:B------:R-:W-:Y:S01]  /*13e0*/  UMOV UR6, 0x80000000 ;  /* 0x8000000000067882 */ /* 0x000fe20000000000 */
[C---:B------:R-:W-:Y:S01]  /*13f0*/  DFMA R30, R16.reuse, R20, -R24 ;  /* 0x00000014101e722b */ /* 0x040fe20000000818 */
[----:B------:R-:W-:Y:S01]  /*1400*/  UMOV UR7, 0x43300000 ;  /* 0x4330000000077882 */ /* 0x000fe20000000000 */
[----:B------:R-:W-:-:S06]  /*1410*/  DFMA R26, R16, R32, R26 ;  /* 0x00000020101a722b */ /* 0x000fcc000000001a */
[----:B------:R-:W-:Y:S02]  /*1420*/  DFMA R30, R22, R20, R30 ;  /* 0x00000014161e722b */ /* 0x000fe4000000001e */
[----:B------:R-:W-:-:S06]  /*1430*/  DADD R20, R18, R28 ;  /* 0x0000000012147229 */ /* 0x000fcc000000001c */
[----:B------:R-:W-:Y:S02]  /*1440*/  DFMA R30, R16, R26, R30 ;  /* 0x0000001a101e722b */ /* 0x000fe4000000001e */
[----:B------:R-:W-:Y:S02]  /*1450*/  DMUL R26, R20, R24 ;  /* 0x00000018141a7228 */ /* 0x000fe40000000000 */
[----:B------:R-:W-:-:S06]  /*1460*/  DADD R32, R18, -R20 ;  /* 0x0000000012207229 */ /* 0x000fcc0000000814 */
[----:B------:R-:W-:Y:S02]  /*1470*/  DFMA R18, R20, R24, -R26 ;  /* 0x000000181412722b */ /* 0x000fe4000000081a */
[----:B------:R-:W-:-:S06]  /*1480*/  DADD R32, R28, R32 ;  /* 0x000000001c207229 */ /* 0x000fcc0000000020 */
[----:B------:R-:W-:-:S08]  /*1490*/  DFMA R18, R20, R30, R18 ;  /* 0x0000001e1412722b */ /* 0x000fd00000000012 */
[----:B------:R-:W-:-:S08]  /*14a0*/  DFMA R32, R32, R24, R18 ;  /* 0x000000182020722b */ /* 0x000fd00000000012 */
[----:B------:R-:W-:-:S08]  /*14b0*/  DADD R20, R26, R32 ;  /* 0x000000001a147229 */ /* 0x000fd00000000020 */
[--C-:B------:R-:W-:Y:S02]  /*14c0*/  DADD R18, R16, R20.reuse ;  /* 0x0000000010127229 */ /* 0x100fe40000000014 */
[----:B------:R-:W-:-:S06]  /*14d0*/  DADD R26, R26, -R20 ;  /* 0x000000001a1a7229 */ /* 0x000fcc0000000814 */
[----:B------:R-:W-:Y:S02]  /*14e0*/  DADD R16, R16, -R18 ;  /* 0x0000000010107229 */ /* 0x000fe40000000812 */
[----:B------:R-:W-:-:S06]  /*14f0*/  DADD R26, R32, R26 ;  /* 0x00000000201a7229 */ /* 0x000fcc000000001a */
[----:B------:R-:W-:-:S08]  /*1500*/  DADD R16, R20, R16 ;  /* 0x0000000014107229 */ /* 0x000fd00000000010 */
[----:B------:R-:W-:-:S08]  /*1510*/  DADD R16, R26, R16 ;  /* 0x000000001a107229 */ /* 0x000fd00000000010 */
[----:B------:R-:W-:Y:S02]  /*1520*/  DADD R16, R22, R16 ;  /* 0x0000000016107229 */ /* 0x000fe40000000010 */
[----:B------:R-:W-:Y:S01]  /*1530*/  DADD R22, R14, -UR6 ;  /* 0x800000060e167e29 */ /* 0x000fe20008000000 */
[----:B------:R-:W-:Y:S01]  /*1540*/  UMOV UR6, 0xfefa39ef ;  /* 0xfefa39ef00067882 */ /* 0x000fe20000000000 */
[----:B------:R-:W-:-:S04]  /*1550*/  UMOV UR7, 0x3fe62e42 ;  /* 0x3fe62e4200077882 */ /* 0x000fc80000000000 */
[----:B------:R-:W-:-:S08]  /*1560*/  DADD R20, R18, R16 ;  /* 0x0000000012147229 */ /* 0x000fd00000000010 */
[--C-:B------:R-:W-:Y:S02]  /*1570*/  DFMA R14, R22, UR6, R20.reuse ;  /* 0x00000006160e7c2b */ /* 0x100fe40008000014 */
[----:B------:R-:W-:-:S06]  /*1580*/  DADD R18, R18, -R20 ;  /* 0x0000000012127229 */ /* 0x000fcc0000000814 */
[----:B------:R-:W-:Y:S02]  /*1590*/  DFMA R24, R22, -UR6, R14 ;  /* 0x8000000616187c2b */ /* 0x000fe4000800000e */
[----:B------:R-:W-:-:S06]  /*15a0*/  DADD R18, R16, R18 ;  /* 0x0000000010127229 */ /* 0x000fcc0000000012 */
[----:B------:R-:W-:-:S08]  /*15b0*/  DADD R24, -R20, R24 ;  /* 0x0000000014187229 */ /* 0x000fd00000000118 */
[----:B------:R-:W-:-:S08]  /*15c0*/  DADD R18, R18, -R24 ;  /* 0x0000000012127229 */ /* 0x000fd00000000818 */
[----:B------:R-:W-:-:S08]  /*15d0*/  DFMA R18, R22, UR8, R18 ;  /* 0x0000000816127c2b */ /* 0x000fd00008000012 */
[----:B------:R-:W-:-:S08]  /*15e0*/  DADD R16, R14, R18 ;  /* 0x000000000e107229 */ /* 0x000fd00000000012 */
[----:B------:R-:W-:Y:S02]  /*15f0*/  DADD R20, R14, -R16 ;  /* 0x000000000e147229 */ /* 0x000fe40000000810 */
[----:B------:R-:W-:-:S06]  /*1600*/  DMUL R14, R16, 2 ;  /* 0x40000000100e7828 */ /* 0x000fcc0000000000 */
[----:B------:R-:W-:Y:S02]  /*1610*/  DADD R20, R18, R20 ;  /* 0x0000000012147229 */ /* 0x000fe40000000014 */
[----:B------:R-:W-:Y:S01]  /*1620*/  DFMA R16, R16, 2, -R14 ;  /* 0x400000001010782b */ /* 0x000fe2000000080e */
[----:B------:R-:W-:Y:S02]  /*1630*/  IMAD.MOV.U32 R18, RZ, RZ, 0x652b82fe ;  /* 0x652b82feff127424 */ /* 0x000fe400078e00ff */
[----:B------:R-:W-:-:S05]  /*1640*/  IMAD.MOV.U32 R19, RZ, RZ, 0x3ff71547 ;  /* 0x3ff71547ff137424 */ /* 0x000fca00078e00ff */
[----:B------:R-:W-:-:S08]  /*1650*/  DFMA R20, R20, 2, R16 ;  /* 0x400000001414782b */ /* 0x000fd00000000010 */
[----:B------:R-:W-:-:S08]  /*1660*/  DADD R16, R14, R20 ;  /* 0x000000000e107229 */ /* 0x000fd00000000014 */
[----:B------:R-:W-:Y:S02]  /*1670*/  DFMA R18, R16, R18, 6.75539944105574400000e+15 ;  /* 0x433800001012742b */ /* 0x000fe40000000012 */
[----:B------:R-:W-:Y:S01]  /*1680*/  FSETP.GEU.AND P0, PT, |R17|, 4.1917929649353027344, PT ;  /* 0x4086232b1100780b */ /* 0x000fe20003f0e200 */
[----:B------:R-:W-:-:S05]  /*1690*/  DADD R14, R14, -R16 ;  /* 0x000000000e0e7229 */ /* 0x000fca0000000810 */
[----:B------:R-:W-:-:S03]  /*16a0*/  DADD R22, R18, -6.75539944105574400000e+15 ;  /* 0xc338000012167429 */ /* 0x000fc60000000000 */
[----:B------:R-:W-:-:S05]  /*16b0*/  DADD R20, R20, R14 ;  /* 0x0000000014147229 */ /* 0x000fca000000000e */
[----:B------:R-:W-:Y:S01]  /*16c0*/  DFMA R24, R22, -UR6, R16 ;  /* 0x8000000616187c2b */ /* 0x000fe20008000010 */
[----:B------:R-:W-:Y:S01]  /*16d0*/  UMOV UR6, 0x3b39803f ;  /* 0x3b39803f00067882 */ /* 0x000fe20000000000 */
[----:B------:R-:W-:-:S06]  /*16e0*/  UMOV UR7, 0x3c7abc9e ;  /* 0x3c7abc9e00077882 */ /* 0x000fcc0000000000 */
[----:B------:R-:W-:Y:S01]  /*16f0*/  DFMA R22, R22, -UR6, R24 ;  /* 0x8000000616167c2b */ /* 0x000fe20008000018 */
[----:B------:R-:W-:Y:S01]  /*1700*/  UMOV UR6, 0x69ce2bdf ;  /* 0x69ce2bdf00067882 */ /* 0x000fe20000000000 */
[----:B------:R-:W-:Y:S01]  /*1710*/  IMAD.MOV.U32 R24, RZ, RZ, -0x35dec16 ;  /* 0xfca213eaff187424 */ /* 0x000fe200078e00ff */
[----:B------:R-:W-:Y:S01]  /*1720*/  UMOV UR7, 0x3e5ade15 ;  /* 0x3e5ade1500077882 */ /* 0x000fe20000000000 */
[----:B------:R-:W-:-:S06]  /*1730*/  IMAD.MOV.U32 R25, RZ, RZ, 0x3e928af3 ;  /* 0x3e928af3ff197424 */ /* 0x000fcc00078e00ff */
[----:B------:R-:W-:Y:S01]  /*1740*/  DFMA R24, R22, UR6, R24 ;  /* 0x0000000616187c2b */ /* 0x000fe20008000018 */
[----:B------:R-:W-:Y:S01]  /*1750*/  UMOV UR6, 0x62401315 ;  /* 0x6240131500067882 */ /* 0x000fe20000000000 */
[----:B------:R-:W-:-:S06]  /*1760*/  UMOV UR7, 0x3ec71dee ;  /* 0x3ec71dee00077882 */ /* 0x000fcc0000000000 */
[----:B------:R-:W-:Y:S01]  /*1770*/  DFMA R24, R22, R24, UR6 ;  /* 0x0000000616187e2b */ /* 0x000fe20008000018 */
        /* <DEDUP_REMOVED lines=20> */
[----:B------:R-:W-:-:S08]  /*18c0*/  DFMA R24, R22, R24, UR6 ;  /* 0x0000000616187e2b */ /* 0x000fd00008000018 */
[----:B------:R-:W-:-:S08]  /*18d0*/  DFMA R24, R22, R24, 1 ;  /* 0x3ff000001618742b */ /* 0x000fd00000000018 */
[----:B------:R-:W-:-:S10]  /*18e0*/  DFMA R22, R22, R24, 1 ;  /* 0x3ff000001616742b */ /* 0x000fd40000000018 */
[----:B------:R-:W-:Y:S02]  /*18f0*/  IMAD R15, R18, 0x100000, R23 ;  /* 0x00100000120f7824 */ /* 0x000fe400078e0217 */
[----:B------:R-:W-:Y:S01]  /*1900*/  IMAD.MOV.U32 R14, RZ, RZ, R22 ;  /* 0x000000ffff0e7224 */ /* 0x000fe200078e0016 */
[----:B------:R-:W-:Y:S06]  /*1910*/  @!P0 BRA `(.L_x_16) ;  /* 0x0000000000308947 */ /* 0x000fec0003800000 */
[----:B------:R-:W-:Y:S01]  /*1920*/  FSETP.GEU.AND P1, PT, |R17|, 4.2275390625, PT ;  /* 0x408748001100780b */ /* 0x000fe20003f2e200 */
[C---:B------:R-:W-:Y:S02]  /*1930*/  DADD R24, R16.reuse, +INF ;  /* 0x7ff0000010187429 */ /* 0x040fe40000000000 */
[----:B------:R-:W-:-:S08]  /*1940*/  DSETP.GEU.AND P0, PT, R16, RZ, PT ;  /* 0x000000ff1000722a */ /* 0x000fd00003f0e000 */
[----:B------:R-:W-:Y:S02]  /*1950*/  FSEL R15, R25, RZ, P0 ;  /* 0x000000ff190f7208 */ /* 0x000fe40000000000 */
[----:B------:R-:W-:-:S04]  /*1960*/  @!P1 LEA.HI R14, R18, R18, RZ, 0x1 ;  /* 0x00000012120e9211 */ /* 0x000fc800078f08ff */
[----:B------:R-:W-:Y:S02]  /*1970*/  @!P1 SHF.R.S32.HI R17, RZ, 0x1, R14 ;  /* 0x00000001ff119819 */ /* 0x000fe4000001140e */
[----:B------:R-:W-:-:S03]  /*1980*/  FSEL R14, R24, RZ, P0 ;  /* 0x000000ff180e7208 */ /* 0x000fc60000000000 */
[----:B------:R-:W-:Y:S02]  /*1990*/  @!P1 IMAD.IADD R16, R18, 0x1, -R17 ;  /* 0x0000000112109824 */ /* 0x000fe400078e0a11 */
[----:B------:R-:W-:-:S03]  /*19a0*/  @!P1 IMAD R23, R17, 0x100000, R23 ;  /* 0x0010000011179824 */ /* 0x000fc600078e0217 */
[----:B------:R-:W-:Y:S01]  /*19b0*/  @!P1 LEA R17, R16, 0x3ff00000, 0x14 ;  /* 0x3ff0000010119811 */ /* 0x000fe200078ea0ff */
[----:B------:R-:W-:-:S06]  /*19c0*/  @!P1 IMAD.MOV.U32 R16, RZ, RZ, RZ ;  /* 0x000000ffff109224 */ /* 0x000fcc00078e00ff */
[----:B------:R-:W-:-:S11]  /*19d0*/  @!P1 DMUL R14, R22, R16 ;  /* 0x00000010160e9228 */ /* 0x000fd60000000000 */
.L_x_16:
[----:B------:R-:W-:Y:S02]  /*19e0*/  DFMA R20, R20, R14, R14 ;  /* 0x0000000e1414722b */ /* 0x000fe4000000000e */
[----:B------:R-:W-:-:S08]  /*19f0*/  DSETP.NEU.AND P0, PT, |R14|, +INF , PT ;  /* 0x7ff000000e00742a */ /* 0x000fd00003f0d200 */
[----:B------:R-:W-:Y:S01]  /*1a00*/  FSEL R16, R14, R20, !P0 ;  /* 0x000000140e107208 */ /* 0x000fe20004000000 */
[----:B------:R-:W-:Y:S01]  /*1a10*/  IMAD.MOV.U32 R14, RZ, RZ, R0 ;  /* 0x000000ffff0e7224 */ /* 0x000fe200078e0000 */
[----:B------:R-:W-:Y:S01]  /*1a20*/  FSEL R17, R15, R21, !P0 ;  /* 0x000000150f117208 */ /* 0x000fe20004000000 */
[----:B------:R-:W-:-:S04]  /*1a30*/  IMAD.MOV.U32 R15, RZ, RZ, 0x0 ;  /* 0x00000000ff0f7424 */ /* 0x000fc800078e00ff */
[----:B------:R-:W-:Y:S05]  /*1a40*/  RET.REL.NODEC R14 `(_Z23solve_explicit_parallelPKdPdddidd) ;  /* 0xffffffe40e6c7950 */ /* 0x000fea0003c3ffff */
.L_x_17:
[----:B------:R-:W-:-:S00]  /*1a50*/  BRA `(.L_x_17) ;  /* 0xfffffffc00fc7947 */ /* 0x000fc0000383ffff */
[----:B------:R-:W-:-:S00]  /*1a60*/  NOP ;  /* 0x0000000000007918 */ /* 0x000fc00000000000 */
        /* <DEDUP_REMOVED lines=9> */
.L_x_19:


//--------------------- .nv.shared.reserved.0     --------------------------
	.section	.nv.shared.reserved.0,"aw",@nobits
	.weak		__nv_reservedSMEM_offset_0_alias
	.size		__nv_reservedSMEM_offset_0_alias, 0, 64
	.other		__nv_reservedSMEM_offset_0_alias,@"STO_CUDA_RESERVED_SHARED STV_DEFAULT"
__nv_reservedSMEM_offset_0_alias:
	.zero		0
	.zero		64


//--------------------- .nv.constant0._Z23solve_explicit_parallelPKdPdddidd --------------------------
	.section	.nv.constant0._Z23solve_explicit_parallelPKdPdddidd,"a",@progbits
	.sectionflags	@""
	.align	4
.nv.constant0._Z23solve_explicit_parallelPKdPdddidd:
	.zero		952


//--------------------- SYMBOLS --------------------------

	.type		.nv.reservedSmem.offset0,@object
	.size		.nv.reservedSmem.offset0,0x4
